//
// Generated by NVIDIA NVVM Compiler
//
// Compiler Build ID: CL-36424714
// Cuda compilation tools, release 13.0, V13.0.88
// Based on NVVM 20.0.0
//

.version 9.0
.target sm_100
.address_size 64

	// .globl	_Z6updatePfPA2_fiiS_f
.extern .func  (.param .b64 func_retval0) malloc
(
	.param .b64 malloc_param_0
)
;
.extern .func free
(
	.param .b64 free_param_0
)
;
.extern .func  (.param .b32 func_retval0) vprintf
(
	.param .b64 vprintf_param_0,
	.param .b64 vprintf_param_1
)
;
.global .align 1 .b8 $str[59] = {33, 33, 33, 33, 33, 33, 33, 33, 33, 33, 33, 33, 33, 33, 33, 33, 33, 33, 33, 33, 33, 33, 33, 33, 33, 33, 33, 61, 61, 61, 61, 61, 61, 61, 61, 61, 61, 61, 61, 61, 32, 77, 65, 76, 76, 79, 67, 32, 70, 65, 73, 76, 69, 68, 32, 109, 112, 10};
.global .align 1 .b8 $str$1[63] = {33, 33, 33, 33, 33, 33, 33, 33, 33, 33, 33, 33, 33, 33, 33, 33, 33, 33, 33, 33, 33, 33, 33, 33, 33, 33, 33, 61, 61, 61, 61, 61, 61, 61, 61, 61, 61, 61, 61, 61, 32, 77, 65, 76, 76, 79, 67, 32, 70, 65, 73, 76, 69, 68, 32, 109, 97, 116, 114, 105, 120, 10};
.global .align 1 .b8 $str$2[74] = {33, 33, 33, 33, 33, 33, 33, 33, 33, 33, 33, 33, 33, 33, 33, 33, 33, 33, 33, 33, 33, 33, 33, 33, 33, 33, 33, 61, 61, 61, 61, 61, 61, 61, 61, 61, 61, 61, 61, 61, 32, 77, 65, 76, 76, 79, 67, 32, 70, 65, 73, 76, 69, 68, 32, 109, 97, 116, 114, 105, 120, 45, 62, 109, 97, 116, 114, 105, 120, 32, 37, 100, 10};
.global .align 1 .b8 $str$3[43] = {62, 62, 62, 62, 62, 62, 62, 62, 62, 62, 62, 62, 62, 62, 62, 62, 62, 62, 62, 62, 62, 62, 62, 62, 32, 77, 65, 76, 76, 79, 67, 32, 70, 65, 73, 76, 69, 68, 32, 120, 49, 10};
.global .align 1 .b8 $str$4[43] = {62, 62, 62, 62, 62, 62, 62, 62, 62, 62, 62, 62, 62, 62, 62, 62, 62, 62, 62, 62, 62, 62, 62, 62, 32, 77, 65, 76, 76, 79, 67, 32, 70, 65, 73, 76, 69, 68, 32, 120, 50, 10};
.global .align 1 .b8 $str$5[43] = {62, 62, 62, 62, 62, 62, 62, 62, 62, 62, 62, 62, 62, 62, 62, 62, 62, 62, 62, 62, 62, 62, 62, 62, 32, 77, 65, 76, 76, 79, 67, 32, 70, 65, 73, 76, 69, 68, 32, 120, 51, 10};
.global .align 1 .b8 $str$6[43] = {62, 62, 62, 62, 62, 62, 62, 62, 62, 62, 62, 62, 62, 62, 62, 62, 62, 62, 62, 62, 62, 62, 62, 62, 32, 77, 65, 76, 76, 79, 67, 32, 70, 65, 73, 76, 69, 68, 32, 120, 52, 10};

.visible .entry _Z6updatePfPA2_fiiS_f(
	.param .u64 .ptr .align 1 _Z6updatePfPA2_fiiS_f_param_0,
	.param .u64 .ptr .align 1 _Z6updatePfPA2_fiiS_f_param_1,
	.param .u32 _Z6updatePfPA2_fiiS_f_param_2,
	.param .u32 _Z6updatePfPA2_fiiS_f_param_3,
	.param .u64 .ptr .align 1 _Z6updatePfPA2_fiiS_f_param_4,
	.param .f32 _Z6updatePfPA2_fiiS_f_param_5
)
{
	.local .align 8 .b8 	__local_depot0[8];
	.reg .b64 	%SP;
	.reg .b64 	%SPL;
	.reg .pred 	%p<58>;
	.reg .b16 	%rs<9>;
	.reg .b32 	%r<182>;
	.reg .b32 	%f<81>;
	.reg .b64 	%rd<124>;
	.reg .b64 	%fd<76>;

	mov.u64 	%SPL, __local_depot0;
	cvta.local.u64 	%SP, %SPL;
	ld.param.u64 	%rd45, [_Z6updatePfPA2_fiiS_f_param_0];
	ld.param.u64 	%rd46, [_Z6updatePfPA2_fiiS_f_param_1];
	ld.param.u32 	%r78, [_Z6updatePfPA2_fiiS_f_param_2];
	ld.param.u32 	%r181, [_Z6updatePfPA2_fiiS_f_param_3];
	ld.param.u64 	%rd47, [_Z6updatePfPA2_fiiS_f_param_4];
	mov.u32 	%r79, %ctaid.x;
	mov.u32 	%r80, %ctaid.y;
	mov.u32 	%r81, %nctaid.x;
	mad.lo.s32 	%r82, %r80, %r81, %r79;
	mov.u32 	%r83, %ntid.x;
	mov.u32 	%r84, %ntid.y;
	mov.u32 	%r85, %tid.y;
	mov.u32 	%r86, %tid.x;
	mad.lo.s32 	%r87, %r82, %r84, %r85;
	mad.lo.s32 	%r1, %r87, %r83, %r86;
	setp.ge.s32 	%p1, %r1, %r78;
	@%p1 bra 	$L__BB0_77;
	cvta.to.global.u64 	%rd1, %rd45;
	ld.global.f32 	%f6, [%rd1+16];
	cvt.rzi.s32.f32 	%r88, %f6;
	mad.lo.s32 	%r89, %r88, 6, 6;
	mul.lo.s32 	%r2, %r89, %r1;
	mul.wide.s32 	%rd48, %r2, 4;
	add.s64 	%rd2, %rd1, %rd48;
	ld.global.f32 	%f7, [%rd2+20];
	cvt.rzi.s32.f32 	%r180, %f7;
	setp.eq.s32 	%p2, %r181, 0;
	@%p2 bra 	$L__BB0_77;
	setp.eq.s32 	%p3, %r180, 0;
	setp.gt.s32 	%p4, %r181, 0;
	and.pred  	%p5, %p4, %p3;
	@%p5 bra 	$L__BB0_76;
	cvt.s64.s32 	%rd3, %r180;
	{ // callseq 0, 0
	.param .b64 param0;
	st.param.b64 	[param0], %rd3;
	.param .b64 retval0;
	call.uni (retval0), 
	malloc, 
	(
	param0
	);
	ld.param.b64 	%rd123, [retval0];
	} // callseq 0
	cvt.s64.s32 	%rd50, %r181;
	{ // callseq 1, 0
	.param .b64 param0;
	st.param.b64 	[param0], %rd50;
	.param .b64 retval0;
	call.uni (retval0), 
	malloc, 
	(
	param0
	);
	ld.param.b64 	%rd51, [retval0];
	} // callseq 1
	setp.ne.s64 	%p6, %rd123, 0;
	@%p6 bra 	$L__BB0_5;
	mov.u64 	%rd52, $str$3;
	cvta.global.u64 	%rd53, %rd52;
	{ // callseq 2, 0
	.param .b64 param0;
	st.param.b64 	[param0], %rd53;
	.param .b64 param1;
	st.param.b64 	[param1], 0;
	.param .b32 retval0;
	call.uni (retval0), 
	vprintf, 
	(
	param0, 
	param1
	);
	ld.param.b32 	%r90, [retval0];
	} // callseq 2
$L__BB0_5:
	setp.ne.s64 	%p7, %rd51, 0;
	@%p7 bra 	$L__BB0_7;
	mov.u64 	%rd54, $str$4;
	cvta.global.u64 	%rd55, %rd54;
	{ // callseq 3, 0
	.param .b64 param0;
	st.param.b64 	[param0], %rd55;
	.param .b64 param1;
	st.param.b64 	[param1], 0;
	.param .b32 retval0;
	call.uni (retval0), 
	vprintf, 
	(
	param0, 
	param1
	);
	ld.param.b32 	%r92, [retval0];
	} // callseq 3
$L__BB0_7:
	setp.lt.s32 	%p8, %r180, 1;
	@%p8 bra 	$L__BB0_20;
	and.b32  	%r4, %r180, 15;
	setp.lt.u32 	%p9, %r180, 16;
	mov.b32 	%r157, 0;
	@%p9 bra 	$L__BB0_11;
	and.b32  	%r157, %r180, 2147483632;
	neg.s32 	%r161, %r157;
	add.s64 	%rd114, %rd123, 7;
$L__BB0_10:
	.pragma "nounroll";
	mov.b16 	%rs1, 0;
	st.u8 	[%rd114+-7], %rs1;
	st.u8 	[%rd114+-6], %rs1;
	st.u8 	[%rd114+-5], %rs1;
	st.u8 	[%rd114+-4], %rs1;
	st.u8 	[%rd114+-3], %rs1;
	st.u8 	[%rd114+-2], %rs1;
	st.u8 	[%rd114+-1], %rs1;
	st.u8 	[%rd114], %rs1;
	st.u8 	[%rd114+1], %rs1;
	st.u8 	[%rd114+2], %rs1;
	st.u8 	[%rd114+3], %rs1;
	st.u8 	[%rd114+4], %rs1;
	st.u8 	[%rd114+5], %rs1;
	st.u8 	[%rd114+6], %rs1;
	st.u8 	[%rd114+7], %rs1;
	st.u8 	[%rd114+8], %rs1;
	add.s32 	%r161, %r161, 16;
	add.s64 	%rd114, %rd114, 16;
	setp.eq.s32 	%p10, %r161, 0;
	@%p10 bra 	$L__BB0_11;
	bra.uni 	$L__BB0_10;
$L__BB0_11:
	setp.eq.s32 	%p11, %r4, 0;
	@%p11 bra 	$L__BB0_20;
	and.b32  	%r8, %r180, 7;
	setp.lt.u32 	%p12, %r4, 8;
	@%p12 bra 	$L__BB0_14;
	cvt.u64.u32 	%rd56, %r157;
	add.s64 	%rd57, %rd123, %rd56;
	mov.b16 	%rs2, 0;
	st.u8 	[%rd57], %rs2;
	st.u8 	[%rd57+1], %rs2;
	st.u8 	[%rd57+2], %rs2;
	st.u8 	[%rd57+3], %rs2;
	st.u8 	[%rd57+4], %rs2;
	st.u8 	[%rd57+5], %rs2;
	st.u8 	[%rd57+6], %rs2;
	st.u8 	[%rd57+7], %rs2;
	add.s32 	%r157, %r157, 8;
$L__BB0_14:
	setp.eq.s32 	%p13, %r8, 0;
	@%p13 bra 	$L__BB0_20;
	and.b32  	%r11, %r180, 3;
	setp.lt.u32 	%p14, %r8, 4;
	@%p14 bra 	$L__BB0_17;
	cvt.u64.u32 	%rd58, %r157;
	add.s64 	%rd59, %rd123, %rd58;
	mov.b16 	%rs3, 0;
	st.u8 	[%rd59], %rs3;
	st.u8 	[%rd59+1], %rs3;
	st.u8 	[%rd59+2], %rs3;
	st.u8 	[%rd59+3], %rs3;
	add.s32 	%r157, %r157, 4;
$L__BB0_17:
	setp.eq.s32 	%p15, %r11, 0;
	@%p15 bra 	$L__BB0_20;
	cvt.u64.u32 	%rd60, %r157;
	add.s64 	%rd113, %rd123, %rd60;
	neg.s32 	%r160, %r11;
$L__BB0_19:
	.pragma "nounroll";
	mov.b16 	%rs4, 0;
	st.u8 	[%rd113], %rs4;
	add.s64 	%rd113, %rd113, 1;
	add.s32 	%r160, %r160, 1;
	setp.ne.s32 	%p16, %r160, 0;
	@%p16 bra 	$L__BB0_19;
$L__BB0_20:
	setp.lt.s32 	%p17, %r181, 1;
	@%p17 bra 	$L__BB0_33;
	and.b32  	%r17, %r181, 15;
	setp.lt.u32 	%p18, %r181, 16;
	mov.b32 	%r163, 0;
	@%p18 bra 	$L__BB0_24;
	and.b32  	%r163, %r181, 2147483632;
	neg.s32 	%r162, %r163;
	add.s64 	%rd115, %rd51, 7;
$L__BB0_23:
	.pragma "nounroll";
	mov.b16 	%rs5, 0;
	st.u8 	[%rd115+-7], %rs5;
	st.u8 	[%rd115+-6], %rs5;
	st.u8 	[%rd115+-5], %rs5;
	st.u8 	[%rd115+-4], %rs5;
	st.u8 	[%rd115+-3], %rs5;
	st.u8 	[%rd115+-2], %rs5;
	st.u8 	[%rd115+-1], %rs5;
	st.u8 	[%rd115], %rs5;
	st.u8 	[%rd115+1], %rs5;
	st.u8 	[%rd115+2], %rs5;
	st.u8 	[%rd115+3], %rs5;
	st.u8 	[%rd115+4], %rs5;
	st.u8 	[%rd115+5], %rs5;
	st.u8 	[%rd115+6], %rs5;
	st.u8 	[%rd115+7], %rs5;
	st.u8 	[%rd115+8], %rs5;
	add.s32 	%r162, %r162, 16;
	add.s64 	%rd115, %rd115, 16;
	setp.ne.s32 	%p19, %r162, 0;
	@%p19 bra 	$L__BB0_23;
$L__BB0_24:
	setp.eq.s32 	%p20, %r17, 0;
	@%p20 bra 	$L__BB0_33;
	and.b32  	%r25, %r181, 7;
	setp.lt.u32 	%p21, %r17, 8;
	@%p21 bra 	$L__BB0_27;
	cvt.u64.u32 	%rd61, %r163;
	add.s64 	%rd62, %rd51, %rd61;
	mov.b16 	%rs6, 0;
	st.u8 	[%rd62], %rs6;
	st.u8 	[%rd62+1], %rs6;
	st.u8 	[%rd62+2], %rs6;
	st.u8 	[%rd62+3], %rs6;
	st.u8 	[%rd62+4], %rs6;
	st.u8 	[%rd62+5], %rs6;
	st.u8 	[%rd62+6], %rs6;
	st.u8 	[%rd62+7], %rs6;
	add.s32 	%r163, %r163, 8;
$L__BB0_27:
	setp.eq.s32 	%p22, %r25, 0;
	@%p22 bra 	$L__BB0_33;
	and.b32  	%r28, %r181, 3;
	setp.lt.u32 	%p23, %r25, 4;
	@%p23 bra 	$L__BB0_30;
	cvt.u64.u32 	%rd63, %r163;
	add.s64 	%rd64, %rd51, %rd63;
	mov.b16 	%rs7, 0;
	st.u8 	[%rd64], %rs7;
	st.u8 	[%rd64+1], %rs7;
	st.u8 	[%rd64+2], %rs7;
	st.u8 	[%rd64+3], %rs7;
	add.s32 	%r163, %r163, 4;
$L__BB0_30:
	setp.eq.s32 	%p24, %r28, 0;
	@%p24 bra 	$L__BB0_33;
	cvt.u64.u32 	%rd65, %r163;
	add.s64 	%rd116, %rd51, %rd65;
	neg.s32 	%r166, %r28;
$L__BB0_32:
	.pragma "nounroll";
	mov.b16 	%rs8, 0;
	st.u8 	[%rd116], %rs8;
	add.s64 	%rd116, %rd116, 1;
	add.s32 	%r166, %r166, 1;
	setp.ne.s32 	%p25, %r166, 0;
	@%p25 bra 	$L__BB0_32;
$L__BB0_33:
	setp.lt.s32 	%p26, %r180, 1;
	shl.b64 	%rd66, %rd3, 2;
	{ // callseq 4, 0
	.param .b64 param0;
	st.param.b64 	[param0], %rd66;
	.param .b64 retval0;
	call.uni (retval0), 
	malloc, 
	(
	param0
	);
	ld.param.b64 	%rd67, [retval0];
	} // callseq 4
	@%p26 bra 	$L__BB0_46;
	and.b32  	%r34, %r180, 15;
	setp.lt.u32 	%p27, %r180, 16;
	mov.b32 	%r169, 0;
	@%p27 bra 	$L__BB0_37;
	and.b32  	%r169, %r180, 2147483632;
	neg.s32 	%r167, %r169;
	add.s64 	%rd117, %rd67, 32;
$L__BB0_36:
	.pragma "nounroll";
	mov.b32 	%r97, -1;
	st.u32 	[%rd117+-32], %r97;
	st.u32 	[%rd117+-28], %r97;
	st.u32 	[%rd117+-24], %r97;
	st.u32 	[%rd117+-20], %r97;
	st.u32 	[%rd117+-16], %r97;
	st.u32 	[%rd117+-12], %r97;
	st.u32 	[%rd117+-8], %r97;
	st.u32 	[%rd117+-4], %r97;
	st.u32 	[%rd117], %r97;
	st.u32 	[%rd117+4], %r97;
	st.u32 	[%rd117+8], %r97;
	st.u32 	[%rd117+12], %r97;
	st.u32 	[%rd117+16], %r97;
	st.u32 	[%rd117+20], %r97;
	st.u32 	[%rd117+24], %r97;
	st.u32 	[%rd117+28], %r97;
	add.s32 	%r167, %r167, 16;
	add.s64 	%rd117, %rd117, 64;
	setp.ne.s32 	%p28, %r167, 0;
	@%p28 bra 	$L__BB0_36;
$L__BB0_37:
	setp.eq.s32 	%p29, %r34, 0;
	@%p29 bra 	$L__BB0_46;
	and.b32  	%r40, %r180, 7;
	setp.lt.u32 	%p30, %r34, 8;
	@%p30 bra 	$L__BB0_40;
	mul.wide.u32 	%rd68, %r169, 4;
	add.s64 	%rd69, %rd67, %rd68;
	mov.b32 	%r98, -1;
	st.u32 	[%rd69], %r98;
	st.u32 	[%rd69+4], %r98;
	st.u32 	[%rd69+8], %r98;
	st.u32 	[%rd69+12], %r98;
	st.u32 	[%rd69+16], %r98;
	st.u32 	[%rd69+20], %r98;
	st.u32 	[%rd69+24], %r98;
	st.u32 	[%rd69+28], %r98;
	add.s32 	%r169, %r169, 8;
$L__BB0_40:
	setp.eq.s32 	%p31, %r40, 0;
	@%p31 bra 	$L__BB0_46;
	and.b32  	%r43, %r180, 3;
	setp.lt.u32 	%p32, %r40, 4;
	@%p32 bra 	$L__BB0_43;
	mul.wide.u32 	%rd70, %r169, 4;
	add.s64 	%rd71, %rd67, %rd70;
	mov.b32 	%r99, -1;
	st.u32 	[%rd71], %r99;
	st.u32 	[%rd71+4], %r99;
	st.u32 	[%rd71+8], %r99;
	st.u32 	[%rd71+12], %r99;
	add.s32 	%r169, %r169, 4;
$L__BB0_43:
	setp.eq.s32 	%p33, %r43, 0;
	@%p33 bra 	$L__BB0_46;
	mul.wide.u32 	%rd72, %r169, 4;
	add.s64 	%rd118, %rd67, %rd72;
	neg.s32 	%r171, %r43;
$L__BB0_45:
	.pragma "nounroll";
	mov.b32 	%r100, -1;
	st.u32 	[%rd118], %r100;
	add.s64 	%rd118, %rd118, 4;
	add.s32 	%r171, %r171, 1;
	setp.ne.s32 	%p34, %r171, 0;
	@%p34 bra 	$L__BB0_45;
$L__BB0_46:
	setp.ne.s64 	%p35, %rd67, 0;
	@%p35 bra 	$L__BB0_48;
	mov.u64 	%rd73, $str$5;
	cvta.global.u64 	%rd74, %rd73;
	{ // callseq 5, 0
	.param .b64 param0;
	st.param.b64 	[param0], %rd74;
	.param .b64 param1;
	st.param.b64 	[param1], 0;
	.param .b32 retval0;
	call.uni (retval0), 
	vprintf, 
	(
	param0, 
	param1
	);
	ld.param.b32 	%r101, [retval0];
	} // callseq 5
$L__BB0_48:
	{ // callseq 6, 0
	.param .b64 param0;
	st.param.b64 	[param0], 24;
	.param .b64 retval0;
	call.uni (retval0), 
	malloc, 
	(
	param0
	);
	ld.param.b64 	%rd75, [retval0];
	} // callseq 6
	setp.ne.s64 	%p36, %rd75, 0;
	@%p36 bra 	$L__BB0_50;
	mov.u64 	%rd76, $str$6;
	cvta.global.u64 	%rd77, %rd76;
	{ // callseq 7, 0
	.param .b64 param0;
	st.param.b64 	[param0], %rd77;
	.param .b64 param1;
	st.param.b64 	[param1], 0;
	.param .b32 retval0;
	call.uni (retval0), 
	vprintf, 
	(
	param0, 
	param1
	);
	ld.param.b32 	%r103, [retval0];
	} // callseq 7
$L__BB0_50:
	st.u64 	[%rd75], %rd67;
	st.u64 	[%rd75+8], %rd123;
	st.u64 	[%rd75+16], %rd51;
	min.s32 	%r105, %r181, %r180;
	setp.lt.s32 	%p37, %r105, 1;
	@%p37 bra 	$L__BB0_75;
	ld.global.f32 	%f1, [%rd2];
	ld.global.f32 	%f2, [%rd2+4];
	shl.b32 	%r106, %r180, 1;
	mul.wide.u32 	%rd78, %r106, 4;
	{ // callseq 8, 0
	.param .b64 param0;
	st.param.b64 	[param0], %rd78;
	.param .b64 retval0;
	call.uni (retval0), 
	malloc, 
	(
	param0
	);
	ld.param.b64 	%rd79, [retval0];
	} // callseq 8
	setp.ne.s64 	%p38, %rd79, 0;
	@%p38 bra 	$L__BB0_53;
	mov.u64 	%rd80, $str;
	cvta.global.u64 	%rd81, %rd80;
	{ // callseq 9, 0
	.param .b64 param0;
	st.param.b64 	[param0], %rd81;
	.param .b64 param1;
	st.param.b64 	[param1], 0;
	.param .b32 retval0;
	call.uni (retval0), 
	vprintf, 
	(
	param0, 
	param1
	);
	ld.param.b32 	%r107, [retval0];
	} // callseq 9
$L__BB0_53:
	and.b32  	%r49, %r180, 3;
	setp.lt.u32 	%p39, %r180, 4;
	mov.b32 	%r173, 0;
	@%p39 bra 	$L__BB0_56;
	and.b32  	%r173, %r180, 2147483644;
	neg.s32 	%r172, %r173;
	add.s64 	%rd120, %rd79, 16;
	add.s64 	%rd83, %rd48, %rd1;
	add.s64 	%rd119, %rd83, 28;
$L__BB0_55:
	ld.global.f32 	%f8, [%rd119+-4];
	sub.f32 	%f9, %f8, %f1;
	st.f32 	[%rd120+-16], %f9;
	ld.global.f32 	%f10, [%rd119];
	sub.f32 	%f11, %f10, %f2;
	st.f32 	[%rd120+-12], %f11;
	ld.global.f32 	%f12, [%rd119+4];
	sub.f32 	%f13, %f12, %f1;
	st.f32 	[%rd120+-8], %f13;
	ld.global.f32 	%f14, [%rd119+8];
	sub.f32 	%f15, %f14, %f2;
	st.f32 	[%rd120+-4], %f15;
	ld.global.f32 	%f16, [%rd119+12];
	sub.f32 	%f17, %f16, %f1;
	st.f32 	[%rd120], %f17;
	ld.global.f32 	%f18, [%rd119+16];
	sub.f32 	%f19, %f18, %f2;
	st.f32 	[%rd120+4], %f19;
	ld.global.f32 	%f20, [%rd119+20];
	sub.f32 	%f21, %f20, %f1;
	st.f32 	[%rd120+8], %f21;
	ld.global.f32 	%f22, [%rd119+24];
	sub.f32 	%f23, %f22, %f2;
	st.f32 	[%rd120+12], %f23;
	add.s32 	%r172, %r172, 4;
	add.s64 	%rd120, %rd120, 32;
	add.s64 	%rd119, %rd119, 32;
	setp.ne.s32 	%p40, %r172, 0;
	@%p40 bra 	$L__BB0_55;
$L__BB0_56:
	setp.eq.s32 	%p41, %r49, 0;
	@%p41 bra 	$L__BB0_59;
	neg.s32 	%r174, %r49;
	mul.wide.u32 	%rd84, %r173, 8;
	add.s64 	%rd86, %rd84, %rd48;
	add.s64 	%rd87, %rd86, %rd1;
	add.s64 	%rd122, %rd87, 28;
	add.s64 	%rd88, %rd84, %rd79;
	add.s64 	%rd121, %rd88, 4;
$L__BB0_58:
	.pragma "nounroll";
	ld.global.f32 	%f24, [%rd122+-4];
	sub.f32 	%f25, %f24, %f1;
	st.f32 	[%rd121+-4], %f25;
	ld.global.f32 	%f26, [%rd122];
	sub.f32 	%f27, %f26, %f2;
	st.f32 	[%rd121], %f27;
	add.s32 	%r174, %r174, 1;
	setp.ne.s32 	%p42, %r174, 0;
	add.s64 	%rd122, %rd122, 8;
	add.s64 	%rd121, %rd121, 8;
	@%p42 bra 	$L__BB0_58;
$L__BB0_59:
	ld.global.f32 	%f28, [%rd2+16];
	cvt.rzi.s32.f32 	%r58, %f28;
	{ // callseq 10, 0
	.param .b64 param0;
	st.param.b64 	[param0], 16;
	.param .b64 retval0;
	call.uni (retval0), 
	malloc, 
	(
	param0
	);
	ld.param.b64 	%rd89, [retval0];
	} // callseq 10
	setp.ne.s64 	%p43, %rd89, 0;
	@%p43 bra 	$L__BB0_61;
	mov.u64 	%rd90, $str$1;
	cvta.global.u64 	%rd91, %rd90;
	{ // callseq 11, 0
	.param .b64 param0;
	st.param.b64 	[param0], %rd91;
	.param .b64 param1;
	st.param.b64 	[param1], 0;
	.param .b32 retval0;
	call.uni (retval0), 
	vprintf, 
	(
	param0, 
	param1
	);
	ld.param.b32 	%r110, [retval0];
	} // callseq 11
$L__BB0_61:
	mul.lo.s32 	%r59, %r180, %r181;
	mul.wide.u32 	%rd92, %r59, 4;
	{ // callseq 12, 0
	.param .b64 param0;
	st.param.b64 	[param0], %rd92;
	.param .b64 retval0;
	call.uni (retval0), 
	malloc, 
	(
	param0
	);
	ld.param.b64 	%rd93, [retval0];
	} // callseq 12
	st.u64 	[%rd89], %rd93;
	setp.ne.s64 	%p44, %rd93, 0;
	@%p44 bra 	$L__BB0_63;
	add.u64 	%rd95, %SP, 0;
	add.u64 	%rd96, %SPL, 0;
	st.local.u32 	[%rd96], %r59;
	mov.u64 	%rd97, $str$2;
	cvta.global.u64 	%rd98, %rd97;
	{ // callseq 13, 0
	.param .b64 param0;
	st.param.b64 	[param0], %rd98;
	.param .b64 param1;
	st.param.b64 	[param1], %rd95;
	.param .b32 retval0;
	call.uni (retval0), 
	vprintf, 
	(
	param0, 
	param1
	);
	ld.param.b32 	%r112, [retval0];
	} // callseq 13
$L__BB0_63:
	cvta.to.global.u64 	%rd40, %rd47;
	st.v2.u32 	[%rd89+8], {%r180, %r181};
	mov.f64 	%fd12, 0d401921FB54442D18;
	{
	.reg .b32 %temp; 
	mov.b64 	{%temp, %r115}, %fd12;
	}
	{
	.reg .b32 %temp; 
	mov.b64 	{%r116, %temp}, %fd12;
	}
	setp.lt.s32 	%p45, %r115, 1048576;
	mov.f64 	%fd13, 0d437921FB54442D18;
	{
	.reg .b32 %temp; 
	mov.b64 	{%temp, %r117}, %fd13;
	}
	{
	.reg .b32 %temp; 
	mov.b64 	{%r118, %temp}, %fd13;
	}
	mov.b32 	%r119, 1127219200;
	mov.b32 	%r120, -2147483648;
	mov.b64 	%fd1, {%r120, %r119};
	selp.b32 	%r121, %r117, %r115, %p45;
	selp.b32 	%r122, %r118, %r116, %p45;
	add.s32 	%r60, %r121, -1;
	selp.f64 	%fd14, 0d437921FB54442D18, 0d401921FB54442D18, %p45;
	fma.rn.f64 	%fd15, %fd14, 0d7FF0000000000000, 0d7FF0000000000000;
	{
	.reg .b32 %temp; 
	mov.b64 	{%temp, %r123}, %fd14;
	}
	and.b32  	%r124, %r123, 2147483647;
	setp.eq.s32 	%p46, %r124, 0;
	selp.f64 	%fd2, 0dFFF0000000000000, %fd15, %p46;
	selp.b32 	%r125, -1077, -1023, %p45;
	shr.u32 	%r126, %r121, 20;
	add.s32 	%r61, %r125, %r126;
	and.b32  	%r127, %r121, 1048575;
	or.b32  	%r62, %r127, 1072693248;
	mov.b64 	%fd3, {%r122, %r62};
	{
	.reg .b32 %temp; 
	mov.b64 	{%r128, %temp}, %fd3;
	}
	{
	.reg .b32 %temp; 
	mov.b64 	{%temp, %r129}, %fd3;
	}
	add.s32 	%r130, %r129, -1048576;
	mov.b64 	%fd4, {%r128, %r130};
	cvta.to.global.u64 	%rd41, %rd46;
	mov.b32 	%r177, 0;
	shl.b32 	%r133, %r58, 1;
	cvt.s64.s32 	%rd100, %r133;
$L__BB0_64:
	setp.lt.s32 	%p47, %r181, 1;
	@%p47 bra 	$L__BB0_73;
	shl.b32 	%r132, %r177, 2;
	cvt.u64.u32 	%rd99, %r132;
	add.s64 	%rd101, %rd100, %rd99;
	shl.b64 	%rd102, %rd101, 2;
	add.s64 	%rd42, %rd2, %rd102;
	mov.b32 	%r179, 0;
$L__BB0_66:
	setp.gt.u32 	%p48, %r60, 2146435070;
	ld.global.f32 	%f29, [%rd42+24];
	ld.global.f32 	%f30, [%rd40];
	add.f32 	%f31, %f29, %f30;
	ld.global.f32 	%f32, [%rd42+28];
	ld.global.f32 	%f33, [%rd40+4];
	add.f32 	%f34, %f32, %f33;
	shl.b32 	%r134, %r177, 1;
	mul.wide.u32 	%rd103, %r134, 4;
	add.s64 	%rd104, %rd79, %rd103;
	ld.f32 	%f35, [%rd104];
	ld.f32 	%f36, [%rd104+4];
	mul.wide.u32 	%rd105, %r179, 8;
	add.s64 	%rd106, %rd41, %rd105;
	mul.f32 	%f37, %f31, %f31;
	mul.f32 	%f38, %f34, %f34;
	sub.f32 	%f3, %f37, %f38;
	sub.f32 	%f39, %f31, %f34;
	sqrt.rn.f32 	%f40, %f39;
	cvt.f64.f32 	%fd16, %f40;
	rcp.rn.f64 	%fd17, %fd16;
	mul.f64 	%fd18, %fd17, 0d3FE6A09E60000000;
	cvt.rn.f32.f64 	%f41, %fd18;
	add.f32 	%f42, %f31, %f34;
	sqrt.rn.f32 	%f43, %f42;
	cvt.f64.f32 	%fd19, %f43;
	rcp.rn.f64 	%fd20, %fd19;
	mul.f64 	%fd21, %fd20, 0d3FE6A09E60000000;
	cvt.rn.f32.f64 	%f44, %fd21;
	ld.global.f32 	%f45, [%rd106];
	sub.f32 	%f46, %f35, %f45;
	ld.global.f32 	%f47, [%rd106+4];
	sub.f32 	%f48, %f36, %f47;
	mul.f32 	%f49, %f46, %f46;
	mul.f32 	%f50, %f49, %f41;
	mul.f32 	%f51, %f48, %f48;
	mul.f32 	%f52, %f51, %f44;
	mul.f32 	%f53, %f52, %f44;
	fma.rn.f32 	%f4, %f50, %f41, %f53;
	mov.f64 	%fd74, %fd2;
	@%p48 bra 	$L__BB0_68;
	setp.gt.u32 	%p49, %r62, 1073127582;
	selp.f64 	%fd22, %fd4, %fd3, %p49;
	selp.u32 	%r135, 1, 0, %p49;
	add.s32 	%r136, %r61, %r135;
	add.f64 	%fd23, %fd22, 0dBFF0000000000000;
	add.f64 	%fd24, %fd22, 0d3FF0000000000000;
	rcp.approx.ftz.f64 	%fd25, %fd24;
	neg.f64 	%fd26, %fd24;
	fma.rn.f64 	%fd27, %fd26, %fd25, 0d3FF0000000000000;
	fma.rn.f64 	%fd28, %fd27, %fd27, %fd27;
	fma.rn.f64 	%fd29, %fd28, %fd25, %fd25;
	mul.f64 	%fd30, %fd23, %fd29;
	fma.rn.f64 	%fd31, %fd23, %fd29, %fd30;
	mul.f64 	%fd32, %fd31, %fd31;
	fma.rn.f64 	%fd33, %fd32, 0d3EB1380B3AE80F1E, 0d3ED0EE258B7A8B04;
	fma.rn.f64 	%fd34, %fd33, %fd32, 0d3EF3B2669F02676F;
	fma.rn.f64 	%fd35, %fd34, %fd32, 0d3F1745CBA9AB0956;
	fma.rn.f64 	%fd36, %fd35, %fd32, 0d3F3C71C72D1B5154;
	fma.rn.f64 	%fd37, %fd36, %fd32, 0d3F624924923BE72D;
	fma.rn.f64 	%fd38, %fd37, %fd32, 0d3F8999999999A3C4;
	fma.rn.f64 	%fd39, %fd38, %fd32, 0d3FB5555555555554;
	sub.f64 	%fd40, %fd23, %fd31;
	add.f64 	%fd41, %fd40, %fd40;
	neg.f64 	%fd42, %fd31;
	fma.rn.f64 	%fd43, %fd42, %fd23, %fd41;
	mul.f64 	%fd44, %fd29, %fd43;
	mul.f64 	%fd45, %fd32, %fd39;
	fma.rn.f64 	%fd46, %fd45, %fd31, %fd44;
	xor.b32  	%r137, %r136, -2147483648;
	mov.b32 	%r138, 1127219200;
	mov.b64 	%fd47, {%r137, %r138};
	sub.f64 	%fd48, %fd47, %fd1;
	fma.rn.f64 	%fd49, %fd48, 0d3FE62E42FEFA39EF, %fd31;
	fma.rn.f64 	%fd50, %fd48, 0dBFE62E42FEFA39EF, %fd49;
	sub.f64 	%fd51, %fd50, %fd31;
	sub.f64 	%fd52, %fd46, %fd51;
	fma.rn.f64 	%fd53, %fd48, 0d3C7ABC9E3B39803F, %fd52;
	add.f64 	%fd74, %fd49, %fd53;
$L__BB0_68:
	setp.lt.f32 	%p50, %f3, 0f00800000;
	mul.f32 	%f54, %f3, 0f4B000000;
	selp.f32 	%f55, %f54, %f3, %p50;
	mov.b32 	%r139, %f55;
	add.s32 	%r140, %r139, -1059760811;
	and.b32  	%r141, %r140, -8388608;
	sub.s32 	%r142, %r139, %r141;
	mov.b32 	%f56, %r142;
	add.f32 	%f57, %f56, 0fBF800000;
	cvt.rn.f32.f64 	%f58, %fd74;
	add.f32 	%f59, %f58, %f58;
	fma.rn.f32 	%f60, %f4, 0f40000000, %f59;
	setp.eq.f32 	%p51, %f55, 0f00000000;
	fma.rn.f32 	%f61, %f55, 0f7F800000, 0f7F800000;
	setp.gt.u32 	%p52, %r139, 2139095039;
	fma.rn.f32 	%f62, %f57, 0fBE055027, 0f3E1039F6;
	fma.rn.f32 	%f63, %f62, %f57, 0fBDF8CDCC;
	fma.rn.f32 	%f64, %f63, %f57, 0f3E0F2955;
	fma.rn.f32 	%f65, %f64, %f57, 0fBE2AD8B9;
	fma.rn.f32 	%f66, %f65, %f57, 0f3E4CED0B;
	fma.rn.f32 	%f67, %f66, %f57, 0fBE7FFF22;
	fma.rn.f32 	%f68, %f67, %f57, 0f3EAAAA78;
	fma.rn.f32 	%f69, %f68, %f57, 0fBF000000;
	mul.f32 	%f70, %f57, %f69;
	fma.rn.f32 	%f71, %f70, %f57, %f57;
	cvt.rn.f32.s32 	%f72, %r141;
	selp.f32 	%f73, 0fC1B80000, 0f00000000, %p50;
	fma.rn.f32 	%f74, %f72, 0f34000000, %f73;
	fma.rn.f32 	%f75, %f74, 0f3F317218, %f71;
	selp.f32 	%f76, %f61, %f75, %p52;
	selp.f32 	%f77, 0fFF800000, %f76, %p51;
	add.f32 	%f78, %f77, %f60;
	cvt.f64.f32 	%fd54, %f78;
	mul.f64 	%fd7, %fd54, 0dBFE0000000000000;
	fma.rn.f64 	%fd55, %fd7, 0d3FF71547652B82FE, 0d4338000000000000;
	{
	.reg .b32 %temp; 
	mov.b64 	{%r68, %temp}, %fd55;
	}
	mov.f64 	%fd56, 0dC338000000000000;
	add.rn.f64 	%fd57, %fd55, %fd56;
	fma.rn.f64 	%fd58, %fd57, 0dBFE62E42FEFA39EF, %fd7;
	fma.rn.f64 	%fd59, %fd57, 0dBC7ABC9E3B39803F, %fd58;
	fma.rn.f64 	%fd60, %fd59, 0d3E5ADE1569CE2BDF, 0d3E928AF3FCA213EA;
	fma.rn.f64 	%fd61, %fd60, %fd59, 0d3EC71DEE62401315;
	fma.rn.f64 	%fd62, %fd61, %fd59, 0d3EFA01997C89EB71;
	fma.rn.f64 	%fd63, %fd62, %fd59, 0d3F2A01A014761F65;
	fma.rn.f64 	%fd64, %fd63, %fd59, 0d3F56C16C1852B7AF;
	fma.rn.f64 	%fd65, %fd64, %fd59, 0d3F81111111122322;
	fma.rn.f64 	%fd66, %fd65, %fd59, 0d3FA55555555502A1;
	fma.rn.f64 	%fd67, %fd66, %fd59, 0d3FC5555555555511;
	fma.rn.f64 	%fd68, %fd67, %fd59, 0d3FE000000000000B;
	fma.rn.f64 	%fd69, %fd68, %fd59, 0d3FF0000000000000;
	fma.rn.f64 	%fd70, %fd69, %fd59, 0d3FF0000000000000;
	{
	.reg .b32 %temp; 
	mov.b64 	{%r69, %temp}, %fd70;
	}
	{
	.reg .b32 %temp; 
	mov.b64 	{%temp, %r70}, %fd70;
	}
	shl.b32 	%r143, %r68, 20;
	add.s32 	%r144, %r143, %r70;
	mov.b64 	%fd75, {%r69, %r144};
	{
	.reg .b32 %temp; 
	mov.b64 	{%temp, %r145}, %fd7;
	}
	mov.b32 	%f79, %r145;
	abs.f32 	%f5, %f79;
	setp.lt.f32 	%p53, %f5, 0f4086232B;
	@%p53 bra 	$L__BB0_71;
	setp.lt.f64 	%p54, %fd7, 0d0000000000000000;
	add.f64 	%fd71, %fd7, 0d7FF0000000000000;
	selp.f64 	%fd75, 0d0000000000000000, %fd71, %p54;
	setp.geu.f32 	%p55, %f5, 0f40874800;
	@%p55 bra 	$L__BB0_71;
	shr.u32 	%r146, %r68, 31;
	add.s32 	%r147, %r68, %r146;
	shr.s32 	%r148, %r147, 1;
	shl.b32 	%r149, %r148, 20;
	add.s32 	%r150, %r70, %r149;
	mov.b64 	%fd72, {%r69, %r150};
	sub.s32 	%r151, %r68, %r148;
	shl.b32 	%r152, %r151, 20;
	add.s32 	%r153, %r152, 1072693248;
	mov.b32 	%r154, 0;
	mov.b64 	%fd73, {%r154, %r153};
	mul.f64 	%fd75, %fd73, %fd72;
$L__BB0_71:
	cvt.rn.f32.f64 	%f80, %fd75;
	ld.u64 	%rd107, [%rd89];
	mad.lo.s32 	%r155, %r181, %r177, %r179;
	mul.wide.s32 	%rd108, %r155, 4;
	add.s64 	%rd109, %rd107, %rd108;
	st.f32 	[%rd109], %f80;
	add.s32 	%r179, %r179, 1;
	ld.u32 	%r181, [%rd89+12];
	setp.lt.s32 	%p56, %r179, %r181;
	@%p56 bra 	$L__BB0_66;
	ld.u32 	%r180, [%rd89+8];
$L__BB0_73:
	add.s32 	%r177, %r177, 1;
	setp.lt.s32 	%p57, %r177, %r180;
	@%p57 bra 	$L__BB0_64;
	{ // callseq 14, 0
	.param .b64 param0;
	st.param.b64 	[param0], %rd79;
	call.uni 
	free, 
	(
	param0
	);
	} // callseq 14
	ld.u64 	%rd110, [%rd89];
	{ // callseq 15, 0
	.param .b64 param0;
	st.param.b64 	[param0], %rd110;
	call.uni 
	free, 
	(
	param0
	);
	} // callseq 15
	{ // callseq 16, 0
	.param .b64 param0;
	st.param.b64 	[param0], %rd89;
	call.uni 
	free, 
	(
	param0
	);
	} // callseq 16
	ld.u64 	%rd123, [%rd75+8];
$L__BB0_75:
	{ // callseq 17, 0
	.param .b64 param0;
	st.param.b64 	[param0], %rd123;
	call.uni 
	free, 
	(
	param0
	);
	} // callseq 17
	ld.u64 	%rd111, [%rd75+16];
	{ // callseq 18, 0
	.param .b64 param0;
	st.param.b64 	[param0], %rd111;
	call.uni 
	free, 
	(
	param0
	);
	} // callseq 18
	ld.u64 	%rd112, [%rd75];
	{ // callseq 19, 0
	.param .b64 param0;
	st.param.b64 	[param0], %rd112;
	call.uni 
	free, 
	(
	param0
	);
	} // callseq 19
	{ // callseq 20, 0
	.param .b64 param0;
	st.param.b64 	[param0], %rd75;
	call.uni 
	free, 
	(
	param0
	);
	} // callseq 20
	bra.uni 	$L__BB0_77;
$L__BB0_76:
	mov.b32 	%r156, 1116471296;
	st.global.u32 	[%rd2+24], %r156;
	st.global.u32 	[%rd2+28], %r156;
	st.global.u32 	[%rd2+20], %r156;
$L__BB0_77:
	ret;

}


// ===== COMPILED SASS (sm_100) =====

	.target	sm_100

	.elftype	@"ET_EXEC"


//--------------------- .note.nv.tkinfo           --------------------------
	.section	.note.nv.tkinfo,"",@"SHT_NOTE"
	.sectionflags	@"SHF_NOTE_NV_TKINFO"
	.tkinfo
        /*0018*/ 	.word	0x00000002
        /*0030*/ 	.string	""
        /*0030*/ 	.string	"ptxas"
        /*0030*/ 	.string	"Cuda compilation tools, release 13.0, V13.0.88"
        /*0030*/ 	.string	"Build cuda_13.0.r13.0/compiler.36424714_0"
        /*0030*/ 	.string	"-arch sm_100 -m 64 "



//--------------------- .note.nv.cuinfo           --------------------------
	.section	.note.nv.cuinfo,"",@"SHT_NOTE"
	.sectionflags	@"SHF_NOTE_NV_CUINFO"
        /*0018*/ 	.short	0x0002
        /*001a*/ 	.short	0x0064
        /*001c*/ 	.short	0x0082
	.zero		2


//--------------------- .nv.info                  --------------------------
	.section	.nv.info,"",@"SHT_CUDA_INFO"
	.align	4


	//----- nvinfo : EIATTR_REGCOUNT
	.align		4
        /*0000*/ 	.byte	0x04, 0x2f
        /*0002*/ 	.short	(.L_8 - .L_7)
	.align		4
.L_7:
        /*0004*/ 	.word	index@(_Z6updatePfPA2_fiiS_f)
        /*0008*/ 	.word	0x00000023


	//----- nvinfo : EIATTR_FRAME_SIZE
	.align		4
.L_8:
        /*000c*/ 	.byte	0x04, 0x11
        /*000e*/ 	.short	(.L_10 - .L_9)
	.align		4
.L_9:
        /*0010*/ 	.word	index@($__internal_1_$__cuda_sm20_sqrt_rn_f32_slowpath)
        /*0014*/ 	.word	0x00000008


	//----- nvinfo : EIATTR_FRAME_SIZE
	.align		4
.L_10:
        /*0018*/ 	.byte	0x04, 0x11
        /*001a*/ 	.short	(.L_12 - .L_11)
	.align		4
.L_11:
        /*001c*/ 	.word	index@($__internal_0_$__cuda_sm20_dblrcp_rn_slowpath_v3)
        /*0020*/ 	.word	0x00000008


	//----- nvinfo : EIATTR_FRAME_SIZE
	.align		4
.L_12:
        /*0024*/ 	.byte	0x04, 0x11
        /*0026*/ 	.short	(.L_14 - .L_13)
	.align		4
.L_13:
        /*0028*/ 	.word	index@(_Z6updatePfPA2_fiiS_f)
        /*002c*/ 	.word	0x00000008


	//----- nvinfo : EIATTR_MIN_STACK_SIZE
	.align		4
.L_14:
        /*0030*/ 	.byte	0x04, 0x12
        /*0032*/ 	.short	(.L_16 - .L_15)
	.align		4
.L_15:
        /*0034*/ 	.word	index@(_Z6updatePfPA2_fiiS_f)
        /*0038*/ 	.word	0x00000008
.L_16:


//--------------------- .nv.compat                --------------------------
	.section	.nv.compat,"",@"SHT_CUDA_COMPAT_INFO"
	.align	4
        /*0000*/ 	.byte	0x02, 0x09, 0x00, 0x00, 0x02, 0x02, 0x01, 0x00, 0x02, 0x05, 0x05, 0x00, 0x03, 0x07, 0x01, 0x01
        /*0010*/ 	.byte	0x02, 0x03, 0x00, 0x00, 0x02, 0x06, 0x01, 0x00, 0x04, 0x0b, 0x08, 0x00, 0x01, 0x00, 0x00, 0x00
        /*0020*/ 	.byte	0x00, 0x00, 0x00, 0x00


//--------------------- .nv.info._Z6updatePfPA2_fiiS_f --------------------------
	.section	.nv.info._Z6updatePfPA2_fiiS_f,"",@"SHT_CUDA_INFO"
	.sectionflags	@""
	.align	4


	//----- nvinfo : EIATTR_CUDA_API_VERSION
	.align		4
        /*0000*/ 	.byte	0x04, 0x37
        /*0002*/ 	.short	(.L_18 - .L_17)
.L_17:
        /*0004*/ 	.word	0x00000082


	//----- nvinfo : EIATTR_KPARAM_INFO
	.align		4
.L_18:
        /*0008*/ 	.byte	0x04, 0x17
        /*000a*/ 	.short	(.L_20 - .L_19)
.L_19:
        /*000c*/ 	.word	0x00000000
        /*0010*/ 	.short	0x0005
        /*0012*/ 	.short	0x0020
        /*0014*/ 	.byte	0x00, 0xf0, 0x11, 0x00


	//----- nvinfo : EIATTR_KPARAM_INFO
	.align		4
.L_20:
        /*0018*/ 	.byte	0x04, 0x17
        /*001a*/ 	.short	(.L_22 - .L_21)
.L_21:
        /*001c*/ 	.word	0x00000000
        /*0020*/ 	.short	0x0004
        /*0022*/ 	.short	0x0018
        /*0024*/ 	.byte	0x00, 0xf5, 0x21, 0x00


	//----- nvinfo : EIATTR_KPARAM_INFO
	.align		4
.L_22:
        /*0028*/ 	.byte	0x04, 0x17
        /*002a*/ 	.short	(.L_24 - .L_23)
.L_23:
        /*002c*/ 	.word	0x00000000
        /*0030*/ 	.short	0x0003
        /*0032*/ 	.short	0x0014
        /*0034*/ 	.byte	0x00, 0xf0, 0x11, 0x00


	//----- nvinfo : EIATTR_KPARAM_INFO
	.align		4
.L_24:
        /*0038*/ 	.byte	0x04, 0x17
        /*003a*/ 	.short	(.L_26 - .L_25)
.L_25:
        /*003c*/ 	.word	0x00000000
        /*0040*/ 	.short	0x0002
        /*0042*/ 	.short	0x0010
        /*0044*/ 	.byte	0x00, 0xf0, 0x11, 0x00


	//----- nvinfo : EIATTR_KPARAM_INFO
	.align		4
.L_26:
        /*0048*/ 	.byte	0x04, 0x17
        /*004a*/ 	.short	(.L_28 - .L_27)
.L_27:
        /*004c*/ 	.word	0x00000000
        /*0050*/ 	.short	0x0001
        /*0052*/ 	.short	0x0008
        /*0054*/ 	.byte	0x00, 0xf5, 0x21, 0x00


	//----- nvinfo : EIATTR_KPARAM_INFO
	.align		4
.L_28:
        /*0058*/ 	.byte	0x04, 0x17
        /*005a*/ 	.short	(.L_30 - .L_29)
.L_29:
        /*005c*/ 	.word	0x00000000
        /*0060*/ 	.short	0x0000
        /*0062*/ 	.short	0x0000
        /*0064*/ 	.byte	0x00, 0xf5, 0x21, 0x00


	//----- nvinfo : EIATTR_SPARSE_MMA_MASK
	.align		4
.L_30:
        /*0068*/ 	.byte	0x03, 0x50
        /*006a*/ 	.short	0x0000


	//----- nvinfo : EIATTR_MAXREG_COUNT
	.align		4
        /*006c*/ 	.byte	0x03, 0x1b
        /*006e*/ 	.short	0x00ff


	//----- nvinfo : EIATTR_EXTERNS
	.align		4
        /*0070*/ 	.byte	0x04, 0x0f
        /*0072*/ 	.short	(.L_32 - .L_31)


	//   ....[0]....
	.align		4
.L_31:
        /*0074*/ 	.word	index@(malloc)


	//   ....[1]....
	.align		4
        /*0078*/ 	.word	index@(free)


	//   ....[2]....
	.align		4
        /*007c*/ 	.word	index@(vprintf)


	//----- nvinfo : EIATTR_MERCURY_ISA_VERSION
	.align		4
.L_32:
        /*0080*/ 	.byte	0x03, 0x5f
        /*0082*/ 	.short	0x0101


	//----- nvinfo : EIATTR_VRC_CTA_INIT_COUNT
	.align		4
        /*0084*/ 	.byte	0x02, 0x4a
	.zero		1
	.zero		1


	//----- nvinfo : EIATTR_SYSCALL_OFFSETS
	.align		4
        /*0088*/ 	.byte	0x04, 0x46
        /*008a*/ 	.short	(.L_34 - .L_33)


	//   ....[0]....
.L_33:
        /*008c*/ 	.word	0x000002d0


	//   ....[1]....
        /*0090*/ 	.word	0x00000370


	//   ....[2]....
        /*0094*/ 	.word	0x00000450


	//   ....[3]....
        /*0098*/ 	.word	0x00000520


	//   ....[4]....
        /*009c*/ 	.word	0x00000f90


	//   ....[5]....
        /*00a0*/ 	.word	0x00001550


	//   ....[6]....
        /*00a4*/ 	.word	0x000015c0


	//   ....[7]....
        /*00a8*/ 	.word	0x000016a0


	//   ....[8]....
        /*00ac*/ 	.word	0x000017b0


	//   ....[9]....
        /*00b0*/ 	.word	0x00001890


	//   ....[10]....
        /*00b4*/ 	.word	0x00001df0


	//   ....[11]....
        /*00b8*/ 	.word	0x00001ed0


	//   ....[12]....
        /*00bc*/ 	.word	0x00001f50


	//   ....[13]....
        /*00c0*/ 	.word	0x00002040


	//   ....[14]....
        /*00c4*/ 	.word	0x00003200


	//   ....[15]....
        /*00c8*/ 	.word	0x00003240


	//   ....[16]....
        /*00cc*/ 	.word	0x00003290


	//   ....[17]....
        /*00d0*/ 	.word	0x00003310


	//   ....[18]....
        /*00d4*/ 	.word	0x00003350


	//   ....[19]....
        /*00d8*/ 	.word	0x00003390


	//   ....[20]....
        /*00dc*/ 	.word	0x000033e0


	//----- nvinfo : EIATTR_EXIT_INSTR_OFFSETS
	.align		4
.L_34:
        /*00e0*/ 	.byte	0x04, 0x1c
        /*00e2*/ 	.short	(.L_36 - .L_35)


	//   ....[0]....
.L_35:
        /*00e4*/ 	.word	0x00000120


	//   ....[1]....
        /*00e8*/ 	.word	0x000001e0


	//   ....[2]....
        /*00ec*/ 	.word	0x000033f0


	//   ....[3]....
        /*00f0*/ 	.word	0x00003440


	//----- nvinfo : EIATTR_CRS_STACK_SIZE
	.align		4
.L_36:
        /*00f4*/ 	.byte	0x04, 0x1e
        /*00f6*/ 	.short	(.L_38 - .L_37)
.L_37:
        /*00f8*/ 	.word	0x00000000


	//----- nvinfo : EIATTR_CBANK_PARAM_SIZE
	.align		4
.L_38:
        /*00fc*/ 	.byte	0x03, 0x19
        /*00fe*/ 	.short	0x0024


	//----- nvinfo : EIATTR_PARAM_CBANK
	.align		4
        /*0100*/ 	.byte	0x04, 0x0a
        /*0102*/ 	.short	(.L_40 - .L_39)
	.align		4
.L_39:
        /*0104*/ 	.word	index@(.nv.constant0._Z6updatePfPA2_fiiS_f)
        /*0108*/ 	.short	0x0380
        /*010a*/ 	.short	0x0024


	//----- nvinfo : EIATTR_SW_WAR
	.align		4
.L_40:
        /*010c*/ 	.byte	0x04, 0x36
        /*010e*/ 	.short	(.L_42 - .L_41)
.L_41:
        /*0110*/ 	.word	0x00000008
.L_42:


//--------------------- .nv.callgraph             --------------------------
	.section	.nv.callgraph,"",@"SHT_CUDA_CALLGRAPH"
	.align	4
	.sectionentsize	8
	.align		4
        /*0000*/ 	.word	0x00000000
	.align		4
        /*0004*/ 	.word	0xffffffff
	.align		4
        /*0008*/ 	.word	index@(_Z6updatePfPA2_fiiS_f)
	.align		4
        /*000c*/ 	.word	index@(free)
	.align		4
        /*0010*/ 	.word	index@(_Z6updatePfPA2_fiiS_f)
	.align		4
        /*0014*/ 	.word	index@(vprintf)
	.align		4
        /*0018*/ 	.word	index@(_Z6updatePfPA2_fiiS_f)
	.align		4
        /*001c*/ 	.word	index@(malloc)
	.align		4
        /*0020*/ 	.word	0x00000000
	.align		4
        /*0024*/ 	.word	0xfffffffe
	.align		4
        /*0028*/ 	.word	0x00000000
	.align		4
        /*002c*/ 	.word	0xfffffffd
	.align		4
        /*0030*/ 	.word	0x00000000
	.align		4
        /*0034*/ 	.word	0xfffffffc


//--------------------- .nv.constant4             --------------------------
	.section	.nv.constant4,"a",@progbits
	.align	8
	.align		8
.nv.constant4:
        /*0000*/ 	.dword	malloc
	.align		8
        /*0008*/ 	.dword	free
	.align		8
        /*0010*/ 	.dword	vprintf
	.align		8
        /*0018*/ 	.dword	$str
	.align		8
        /*0020*/ 	.dword	$str$1
	.align		8
        /*0028*/ 	.dword	$str$2
	.align		8
        /*0030*/ 	.dword	$str$3
	.align		8
        /*0038*/ 	.dword	$str$4
	.align		8
        /*0040*/ 	.dword	$str$5
	.align		8
        /*0048*/ 	.dword	$str$6


//--------------------- .text._Z6updatePfPA2_fiiS_f --------------------------
	.section	.text._Z6updatePfPA2_fiiS_f,"ax",@progbits
	.align	128
        .global         _Z6updatePfPA2_fiiS_f
        .type           _Z6updatePfPA2_fiiS_f,@function
        .size           _Z6updatePfPA2_fiiS_f,(.L_x_85 - _Z6updatePfPA2_fiiS_f)
        .other          _Z6updatePfPA2_fiiS_f,@"STO_CUDA_ENTRY STV_DEFAULT"
_Z6updatePfPA2_fiiS_f:
.text._Z6updatePfPA2_fiiS_f:
[----:B------:R-:W0:Y:S01]  /*0000*/  LDC R1, c[0x0][0x37c] ;  /* 0x0000df00ff017b82 */ /* 0x000e220000000800 */
[----:B------:R-:W1:Y:S07]  /*0010*/  S2R R3, SR_TID.Y ;  /* 0x0000000000037919 */ /* 0x000e6e0000002200 */
[----:B------:R-:W-:Y:S01]  /*0020*/  S2UR UR4, SR_CTAID.X ;  /* 0x00000000000479c3 */ /* 0x000fe20000002500 */
[----:B------:R-:W2:Y:S01]  /*0030*/  LDCU UR7, c[0x0][0x2fc] ;  /* 0x00005f80ff0777ac */ /* 0x000ea20008000800 */
[----:B0-----:R-:W-:Y:S01]  /*0040*/  VIADD R1, R1, 0xfffffff8 ;  /* 0xfffffff801017836 */ /* 0x001fe20000000000 */
[----:B------:R-:W0:Y:S01]  /*0050*/  S2R R5, SR_TID.X ;  /* 0x0000000000057919 */ /* 0x000e220000002100 */
[----:B------:R-:W3:Y:S04]  /*0060*/  LDCU UR6, c[0x0][0x370] ;  /* 0x00006e00ff0677ac */ /* 0x000ee80008000800 */
[----:B------:R-:W3:Y:S01]  /*0070*/  S2UR UR5, SR_CTAID.Y ;  /* 0x00000000000579c3 */ /* 0x000ee20000002600 */
[----:B------:R-:W0:Y:S01]  /*0080*/  LDCU UR8, c[0x0][0x360] ;  /* 0x00006c00ff0877ac */ /* 0x000e220008000800 */
[----:B------:R-:W4:Y:S06]  /*0090*/  LDCU UR9, c[0x0][0x390] ;  /* 0x00007200ff0977ac */ /* 0x000f2c0008000800 */
[----:B------:R-:W1:Y:S01]  /*00a0*/  LDC R0, c[0x0][0x364] ;  /* 0x0000d900ff007b82 */ /* 0x000e620000000800 */
[----:B---3--:R-:W-:Y:S01]  /*00b0*/  UIMAD UR4, UR5, UR6, UR4 ;  /* 0x00000006050472a4 */ /* 0x008fe2000f8e0204 */
[----:B------:R-:W3:Y:S05]  /*00c0*/  LDCU UR5, c[0x0][0x2f8] ;  /* 0x00005f00ff0577ac */ /* 0x000eea0008000800 */
[----:B-1----:R-:W-:-:S04]  /*00d0*/  IMAD R0, R0, UR4, R3 ;  /* 0x0000000400007c24 */ /* 0x002fc8000f8e0203 */
[----:B0-----:R-:W-:-:S05]  /*00e0*/  IMAD R0, R0, UR8, R5 ;  /* 0x0000000800007c24 */ /* 0x001fca000f8e0205 */
[----:B----4-:R-:W-:Y:S02]  /*00f0*/  ISETP.GE.AND P0, PT, R0, UR9, PT ;  /* 0x0000000900007c0c */ /* 0x010fe4000bf06270 */
[----:B---3--:R-:W-:-:S05]  /*0100*/  IADD3 R31, P1, PT, R1, UR5, RZ ;  /* 0x00000005011f7c10 */ /* 0x008fca000ff3e0ff */
[----:B--2---:R-:W-:-:S06]  /*0110*/  IMAD.X R30, RZ, RZ, UR7, P1 ;  /* 0x00000007ff1e7e24 */ /* 0x004fcc00088e06ff */
[----:B------:R-:W-:Y:S05]  /*0120*/  @P0 EXIT ;  /* 0x000000000000094d */ /* 0x000fea0003800000 */
[----:B------:R-:W0:Y:S01]  /*0130*/  LDC.64 R2, c[0x0][0x380] ;  /* 0x0000e000ff027b82 */ /* 0x000e220000000a00 */
[----:B------:R-:W0:Y:S01]  /*0140*/  LDCU.64 UR36, c[0x0][0x358] ;  /* 0x00006b00ff2477ac */ /* 0x000e220008000a00 */
[----:B------:R-:W1:Y:S06]  /*0150*/  LDCU UR4, c[0x0][0x394] ;  /* 0x00007280ff0477ac */ /* 0x000e6c0008000800 */
[----:B------:R-:W2:Y:S01]  /*0160*/  LDC.64 R24, c[0x0][0x380] ;  /* 0x0000e000ff187b82 */ /* 0x000ea20000000a00 */
[----:B0-----:R-:W3:Y:S01]  /*0170*/  LDG.E R2, desc[UR36][R2.64+0x10] ;  /* 0x0000102402027981 */ /* 0x001ee2000c1e1900 */
[----:B-1----:R-:W-:Y:S01]  /*0180*/  ISETP.NE.AND P0, PT, RZ, UR4, PT ;  /* 0x00000004ff007c0c */ /* 0x002fe2000bf05270 */
[----:B------:R-:W-:Y:S01]  /*0190*/  IMAD.MOV.U32 R5, RZ, RZ, 0x6 ;  /* 0x00000006ff057424 */ /* 0x000fe200078e00ff */
[----:B---3--:R-:W0:Y:S03]  /*01a0*/  F2I.TRUNC.NTZ R4, R2 ;  /* 0x0000000200047305 */ /* 0x008e26000020f100 */
[----:B0-----:R-:W-:-:S04]  /*01b0*/  IMAD R5, R4, R5, 0x6 ;  /* 0x0000000604057424 */ /* 0x001fc800078e0205 */
[----:B------:R-:W-:-:S04]  /*01c0*/  IMAD R5, R0, R5, RZ ;  /* 0x0000000500057224 */ /* 0x000fc800078e02ff */
[----:B--2---:R-:W-:Y:S01]  /*01d0*/  IMAD.WIDE R24, R5, 0x4, R24 ;  /* 0x0000000405187825 */ /* 0x004fe200078e0218 */
[----:B------:R-:W-:Y:S06]  /*01e0*/  @!P0 EXIT ;  /* 0x000000000000894d */ /* 0x000fec0003800000 */
[----:B------:R-:W2:Y:S01]  /*01f0*/  LDG.E R2, desc[UR36][R24.64+0x14] ;  /* 0x0000142418027981 */ /* 0x000ea2000c1e1900 */
[----:B------:R-:W0:Y:S01]  /*0200*/  LDCU UR5, c[0x0][0x394] ;  /* 0x00007280ff0577ac */ /* 0x000e220008000800 */
[----:B------:R-:W-:Y:S01]  /*0210*/  ISETP.LT.AND P1, PT, RZ, UR4, PT ;  /* 0x00000004ff007c0c */ /* 0x000fe2000bf21270 */
[----:B------:R-:W-:-:S04]  /*0220*/  IMAD.WIDE R26, R5, 0x4, RZ ;  /* 0x00000004051a7825 */ /* 0x000fc800078e02ff */
[----:B0-----:R-:W-:Y:S01]  /*0230*/  IMAD.U32 R32, RZ, RZ, UR5 ;  /* 0x00000005ff207e24 */ /* 0x001fe2000f8e00ff */
[----:B--2---:R-:W0:Y:S02]  /*0240*/  F2I.TRUNC.NTZ R2, R2 ;  /* 0x0000000200027305 */ /* 0x004e24000020f100 */
[----:B0-----:R-:W-:-:S13]  /*0250*/  ISETP.NE.AND P0, PT, R2, RZ, PT ;  /* 0x000000ff0200720c */ /* 0x001fda0003f05270 */
[----:B------:R-:W-:Y:S05]  /*0260*/  @!P0 BRA P1, `(.L_x_0) ;  /* 0x0000003000648947 */ /* 0x000fea0000800000 */
[----:B------:R-:W-:Y:S02]  /*0270*/  MOV R16, 0x0 ;  /* 0x0000000000107802 */ /* 0x000fe40000000f00 */
[----:B------:R-:W-:Y:S02]  /*0280*/  SHF.R.S32.HI R17, RZ, 0x1f, R2 ;  /* 0x0000001fff117819 */ /* 0x000fe40000011402 */
[----:B------:R0:W1:Y:S01]  /*0290*/  LDC.64 R6, c[0x4][R16] ;  /* 0x0100000010067b82 */ /* 0x0000620000000a00 */
[----:B------:R-:W-:Y:S02]  /*02a0*/  MOV R4, R2 ;  /* 0x0000000200047202 */ /* 0x000fe40000000f00 */
[----:B------:R-:W-:-:S07]  /*02b0*/  IMAD.MOV.U32 R5, RZ, RZ, R17 ;  /* 0x000000ffff057224 */ /* 0x000fce00078e0011 */
[----:B------:R-:W-:-:S07]  /*02c0*/  LEPC R20, `(.L_x_1) ;  /* 0x000000001014794e */ /* 0x000fce0000000000 */
[----:B01----:R-:W-:Y:S05]  /*02d0*/  CALL.ABS.NOINC R6 ;  /* 0x0000000006007343 */ /* 0x003fea0003c00000 */
.L_x_1:
[----:B------:R-:W0:Y:S01]  /*02e0*/  LDCU UR4, c[0x0][0x394] ;  /* 0x00007280ff0477ac */ /* 0x000e220008000800 */
[----:B------:R1:W2:Y:S01]  /*02f0*/  LDC.64 R6, c[0x4][R16] ;  /* 0x0100000010067b82 */ /* 0x0002a20000000a00 */
[----:B------:R-:W-:Y:S01]  /*0300*/  IMAD.MOV.U32 R28, RZ, RZ, R4 ;  /* 0x000000ffff1c7224 */ /* 0x000fe200078e0004 */
[----:B------:R-:W3:Y:S01]  /*0310*/  LDCU UR5, c[0x0][0x394] ;  /* 0x00007280ff0577ac */ /* 0x000ee20008000800 */
[----:B------:R-:W-:Y:S01]  /*0320*/  IMAD.MOV.U32 R29, RZ, RZ, R5 ;  /* 0x000000ffff1d7224 */ /* 0x000fe200078e0005 */
[----:B0-----:R-:W-:Y:S01]  /*0330*/  USHF.R.S32.HI UR4, URZ, 0x1f, UR4 ;  /* 0x0000001fff047899 */ /* 0x001fe20008011404 */
[----:B---3--:R-:W-:-:S05]  /*0340*/  IMAD.U32 R4, RZ, RZ, UR5 ;  /* 0x00000005ff047e24 */ /* 0x008fca000f8e00ff */
[----:B-1----:R-:W-:-:S07]  /*0350*/  MOV R5, UR4 ;  /* 0x0000000400057c02 */ /* 0x002fce0008000f00 */
[----:B------:R-:W-:-:S07]  /*0360*/  LEPC R20, `(.L_x_2) ;  /* 0x000000001014794e */ /* 0x000fce0000000000 */
[----:B--2---:R-:W-:Y:S05]  /*0370*/  CALL.ABS.NOINC R6 ;  /* 0x0000000006007343 */ /* 0x004fea0003c00000 */
.L_x_2:
[----:B------:R-:W-:Y:S01]  /*0380*/  ISETP.NE.U32.AND P0, PT, R28, RZ, PT ;  /* 0x000000ff1c00720c */ /* 0x000fe20003f05070 */
[----:B------:R-:W-:Y:S01]  /*0390*/  BSSY.RECONVERGENT B6, `(.L_x_3) ;  /* 0x000000d000067945 */ /* 0x000fe20003800200 */
[----:B------:R-:W-:Y:S02]  /*03a0*/  IMAD.MOV.U32 R22, RZ, RZ, R4 ;  /* 0x000000ffff167224 */ /* 0x000fe400078e0004 */
[----:B------:R-:W-:Y:S01]  /*03b0*/  ISETP.NE.AND.EX P0, PT, R29, RZ, PT, P0 ;  /* 0x000000ff1d00720c */ /* 0x000fe20003f05300 */
[----:B------:R-:W-:-:S12]  /*03c0*/  IMAD.MOV.U32 R23, RZ, RZ, R5 ;  /* 0x000000ffff177224 */ /* 0x000fd800078e0005 */
[----:B------:R-:W-:Y:S05]  /*03d0*/  @P0 BRA `(.L_x_4) ;  /* 0x0000000000200947 */ /* 0x000fea0003800000 */
[----:B------:R-:W-:Y:S01]  /*03e0*/  MOV R0, 0x10 ;  /* 0x0000001000007802 */ /* 0x000fe20000000f00 */
[----:B------:R-:W0:Y:S01]  /*03f0*/  LDCU.64 UR4, c[0x4][0x30] ;  /* 0x01000600ff0477ac */ /* 0x000e220008000a00 */
[----:B------:R-:W-:Y:S02]  /*0400*/  CS2R R6, SRZ ;  /* 0x0000000000067805 */ /* 0x000fe4000001ff00 */
[----:B------:R1:W2:Y:S01]  /*0410*/  LDC.64 R8, c[0x4][R0] ;  /* 0x0100000000087b82 */ /* 0x0002a20000000a00 */
[----:B0-----:R-:W-:Y:S02]  /*0420*/  IMAD.U32 R4, RZ, RZ, UR4 ;  /* 0x00000004ff047e24 */ /* 0x001fe4000f8e00ff */
[----:B-1----:R-:W-:-:S07]  /*0430*/  IMAD.U32 R5, RZ, RZ, UR5 ;  /* 0x00000005ff057e24 */ /* 0x002fce000f8e00ff */
[----:B------:R-:W-:-:S07]  /*0440*/  LEPC R20, `(.L_x_4) ;  /* 0x000000001014794e */ /* 0x000fce0000000000 */
[----:B--2---:R-:W-:Y:S05]  /*0450*/  CALL.ABS.NOINC R8 ;  /* 0x0000000008007343 */ /* 0x004fea0003c00000 */
.L_x_4:
[----:B------:R-:W-:Y:S05]  /*0460*/  BSYNC.RECONVERGENT B6 ;  /* 0x0000000000067941 */ /* 0x000fea0003800200 */
.L_x_3:
[----:B------:R-:W-:Y:S01]  /*0470*/  ISETP.NE.U32.AND P0, PT, R22, RZ, PT ;  /* 0x000000ff1600720c */ /* 0x000fe20003f05070 */
[----:B------:R-:W-:Y:S03]  /*0480*/  BSSY.RECONVERGENT B6, `(.L_x_5) ;  /* 0x000000b000067945 */ /* 0x000fe60003800200 */
[----:B------:R-:W-:-:S13]  /*0490*/  ISETP.NE.AND.EX P0, PT, R23, RZ, PT, P0 ;  /* 0x000000ff1700720c */ /* 0x000fda0003f05300 */
[----:B------:R-:W-:Y:S05]  /*04a0*/  @P0 BRA `(.L_x_6) ;  /* 0x0000000000200947 */ /* 0x000fea0003800000 */
[----:B------:R-:W-:Y:S01]  /*04b0*/  MOV R0, 0x10 ;  /* 0x0000001000007802 */ /* 0x000fe20000000f00 */
[----:B------:R-:W0:Y:S01]  /*04c0*/  LDCU.64 UR4, c[0x4][0x38] ;  /* 0x01000700ff0477ac */ /* 0x000e220008000a00 */
[----:B------:R-:W-:Y:S02]  /*04d0*/  CS2R R6, SRZ ;  /* 0x0000000000067805 */ /* 0x000fe4000001ff00 */
[----:B------:R1:W2:Y:S01]  /*04e0*/  LDC.64 R8, c[0x4][R0] ;  /* 0x0100000000087b82 */ /* 0x0002a20000000a00 */
[----:B0-----:R-:W-:Y:S01]  /*04f0*/  MOV R4, UR4 ;  /* 0x0000000400047c02 */ /* 0x001fe20008000f00 */
[----:B-1----:R-:W-:-:S07]  /*0500*/  IMAD.U32 R5, RZ, RZ, UR5 ;  /* 0x00000005ff057e24 */ /* 0x002fce000f8e00ff */
[----:B------:R-:W-:-:S07]  /*0510*/  LEPC R20, `(.L_x_6) ;  /* 0x000000001014794e */ /* 0x000fce0000000000 */
[----:B--2---:R-:W-:Y:S05]  /*0520*/  CALL.ABS.NOINC R8 ;  /* 0x0000000008007343 */ /* 0x004fea0003c00000 */
.L_x_6:
[----:B------:R-:W-:Y:S05]  /*0530*/  BSYNC.RECONVERGENT B6 ;  /* 0x0000000000067941 */ /* 0x000fea0003800200 */
.L_x_5:
[----:B------:R-:W-:Y:S01]  /*0540*/  ISETP.GE.AND P0, PT, R2, 0x1, PT ;  /* 0x000000010200780c */ /* 0x000fe20003f06270 */
[----:B------:R-:W-:-:S12]  /*0550*/  BSSY.RECONVERGENT B0, `(.L_x_7) ;  /* 0x000004d000007945 */ /* 0x000fd80003800200 */
[----:B------:R-:W-:Y:S05]  /*0560*/  @!P0 BRA `(.L_x_8) ;  /* 0x00000004002c8947 */ /* 0x000fea0003800000 */
[C---:B------:R-:W-:Y:S01]  /*0570*/  ISETP.GE.U32.AND P1, PT, R2.reuse, 0x10, PT ;  /* 0x000000100200780c */ /* 0x040fe20003f26070 */
[----:B------:R-:W-:Y:S01]  /*0580*/  BSSY.RECONVERGENT B1, `(.L_x_9) ;  /* 0x0000020000017945 */ /* 0x000fe20003800200 */
[----:B------:R-:W-:Y:S01]  /*0590*/  LOP3.LUT R8, R2, 0xf, RZ, 0xc0, !PT ;  /* 0x0000000f02087812 */ /* 0x000fe200078ec0ff */
[----:B------:R-:W-:-:S03]  /*05a0*/  IMAD.MOV.U32 R3, RZ, RZ, RZ ;  /* 0x000000ffff037224 */ /* 0x000fc600078e00ff */
[----:B------:R-:W-:-:S07]  /*05b0*/  ISETP.NE.AND P0, PT, R8, RZ, PT ;  /* 0x000000ff0800720c */ /* 0x000fce0003f05270 */
[----:B------:R-:W-:Y:S06]  /*05c0*/  @!P1 BRA `(.L_x_10) ;  /* 0x00000000006c9947 */ /* 0x000fec0003800000 */
[----:B------:R-:W-:Y:S02]  /*05d0*/  IADD3 R6, P1, PT, R28, 0x7, RZ ;  /* 0x000000071c067810 */ /* 0x000fe40007f3e0ff */
[----:B------:R-:W-:-:S03]  /*05e0*/  LOP3.LUT R3, R2, 0x7ffffff0, RZ, 0xc0, !PT ;  /* 0x7ffffff002037812 */ /* 0x000fc600078ec0ff */
[----:B------:R-:W-:Y:S02]  /*05f0*/  IMAD.X R7, RZ, RZ, R29, P1 ;  /* 0x000000ffff077224 */ /* 0x000fe400008e061d */
[----:B------:R-:W-:-:S07]  /*0600*/  IMAD.MOV R0, RZ, RZ, -R3 ;  /* 0x000000ffff007224 */ /* 0x000fce00078e0a03 */
.L_x_11:
[----:B0-----:R-:W-:Y:S01]  /*0610*/  MOV R4, R6 ;  /* 0x0000000600047202 */ /* 0x001fe20000000f00 */
[----:B------:R-:W-:Y:S02]  /*0620*/  IMAD.MOV.U32 R5, RZ, RZ, R7 ;  /* 0x000000ffff057224 */ /* 0x000fe400078e0007 */
[----:B------:R-:W-:Y:S01]  /*0630*/  VIADD R0, R0, 0x10 ;  /* 0x0000001000007836 */ /* 0x000fe20000000000 */
[----:B------:R-:W-:Y:S02]  /*0640*/  IADD3 R6, P2, PT, R4, 0x10, RZ ;  /* 0x0000001004067810 */ /* 0x000fe40007f5e0ff */
[----:B------:R0:W-:Y:S02]  /*0650*/  ST.E.U8 desc[UR36][R4.64+-0x7], RZ ;  /* 0xfffff9ff04007985 */ /* 0x0001e4000c101124 */
[----:B------:R-:W-:Y:S01]  /*0660*/  ISETP.NE.AND P1, PT, R0, RZ, PT ;  /* 0x000000ff0000720c */ /* 0x000fe20003f25270 */
[----:B------:R-:W-:Y:S01]  /*0670*/  IMAD.X R7, RZ, RZ, R5, P2 ;  /* 0x000000ffff077224 */ /* 0x000fe200010e0605 */
[----:B------:R0:W-:Y:S04]  /*0680*/  ST.E.U8 desc[UR36][R4.64+-0x6], RZ ;  /* 0xfffffaff04007985 */ /* 0x0001e8000c101124 */
        /* <DEDUP_REMOVED lines=13> */
[----:B------:R0:W-:Y:S01]  /*0760*/  ST.E.U8 desc[UR36][R4.64+0x8], RZ ;  /* 0x000008ff04007985 */ /* 0x0001e2000c101124 */
[----:B------:R-:W-:Y:S05]  /*0770*/  @P1 BRA `(.L_x_11) ;  /* 0xfffffffc00a41947 */ /* 0x000fea000383ffff */
.L_x_10:
[----:B------:R-:W-:Y:S05]  /*0780*/  BSYNC.RECONVERGENT B1 ;  /* 0x0000000000017941 */ /* 0x000fea0003800200 */
.L_x_9:
[----:B------:R-:W-:Y:S05]  /*0790*/  @!P0 BRA `(.L_x_8) ;  /* 0x0000000000a08947 */ /* 0x000fea0003800000 */
[----:B------:R-:W-:Y:S01]  /*07a0*/  ISETP.GE.U32.AND P0, PT, R8, 0x8, PT ;  /* 0x000000080800780c */ /* 0x000fe20003f06070 */
[----:B------:R-:W-:Y:S01]  /*07b0*/  BSSY.RECONVERGENT B1, `(.L_x_12) ;  /* 0x000000f000017945 */ /* 0x000fe20003800200 */
[----:B------:R-:W-:-:S04]  /*07c0*/  LOP3.LUT R0, R2, 0x7, RZ, 0xc0, !PT ;  /* 0x0000000702007812 */ /* 0x000fc800078ec0ff */
[----:B------:R-:W-:-:S07]  /*07d0*/  ISETP.NE.AND P1, PT, R0, RZ, PT ;  /* 0x000000ff0000720c */ /* 0x000fce0003f25270 */
[----:B------:R-:W-:Y:S06]  /*07e0*/  @!P0 BRA `(.L_x_13) ;  /* 0x00000000002c8947 */ /* 0x000fec0003800000 */
[C---:B0-----:R-:W-:Y:S02]  /*07f0*/  IADD3 R4, P0, PT, R3.reuse, R28, RZ ;  /* 0x0000001c03047210 */ /* 0x041fe40007f1e0ff */
[----:B------:R-:W-:-:S03]  /*0800*/  IADD3 R3, PT, PT, R3, 0x8, RZ ;  /* 0x0000000803037810 */ /* 0x000fc60007ffe0ff */
[----:B------:R-:W-:-:S05]  /*0810*/  IMAD.X R5, RZ, RZ, R29, P0 ;  /* 0x000000ffff057224 */ /* 0x000fca00000e061d */
[----:B------:R1:W-:Y:S04]  /*0820*/  ST.E.U8 desc[UR36][R4.64], RZ ;  /* 0x000000ff04007985 */ /* 0x0003e8000c101124 */
[----:B------:R1:W-:Y:S04]  /*0830*/  ST.E.U8 desc[UR36][R4.64+0x1], RZ ;  /* 0x000001ff04007985 */ /* 0x0003e8000c101124 */
[----:B------:R1:W-:Y:S04]  /*0840*/  ST.E.U8 desc[UR36][R4.64+0x2], RZ ;  /* 0x000002ff04007985 */ /* 0x0003e8000c101124 */
[----:B------:R1:W-:Y:S04]  /*0850*/  ST.E.U8 desc[UR36][R4.64+0x3], RZ ;  /* 0x000003ff04007985 */ /* 0x0003e8000c101124 */
[----:B------:R1:W-:Y:S04]  /*0860*/  ST.E.U8 desc[UR36][R4.64+0x4], RZ ;  /* 0x000004ff04007985 */ /* 0x0003e8000c101124 */
[----:B------:R1:W-:Y:S04]  /*0870*/  ST.E.U8 desc[UR36][R4.64+0x5], RZ ;  /* 0x000005ff04007985 */ /* 0x0003e8000c101124 */
[----:B------:R1:W-:Y:S04]  /*0880*/  ST.E.U8 desc[UR36][R4.64+0x6], RZ ;  /* 0x000006ff04007985 */ /* 0x0003e8000c101124 */
[----:B------:R1:W-:Y:S02]  /*0890*/  ST.E.U8 desc[UR36][R4.64+0x7], RZ ;  /* 0x000007ff04007985 */ /* 0x0003e4000c101124 */
.L_x_13:
[----:B------:R-:W-:Y:S05]  /*08a0*/  BSYNC.RECONVERGENT B1 ;  /* 0x0000000000017941 */ /* 0x000fea0003800200 */
.L_x_12:
[----:B------:R-:W-:Y:S05]  /*08b0*/  @!P1 BRA `(.L_x_8) ;  /* 0x0000000000589947 */ /* 0x000fea0003800000 */
[----:B------:R-:W-:Y:S02]  /*08c0*/  ISETP.GE.U32.AND P0, PT, R0, 0x4, PT ;  /* 0x000000040000780c */ /* 0x000fe40003f06070 */
[----:B------:R-:W-:-:S11]  /*08d0*/  LOP3.LUT R0, R2, 0x3, RZ, 0xc0, !PT ;  /* 0x0000000302007812 */ /* 0x000fd600078ec0ff */
[C---:B01----:R-:W-:Y:S01]  /*08e0*/  @P0 IADD3 R4, P1, PT, R3.reuse, R28, RZ ;  /* 0x0000001c03040210 */ /* 0x043fe20007f3e0ff */
[----:B------:R-:W-:-:S04]  /*08f0*/  @P0 VIADD R3, R3, 0x4 ;  /* 0x0000000403030836 */ /* 0x000fc80000000000 */
[----:B------:R-:W-:Y:S01]  /*0900*/  @P0 IMAD.X R5, RZ, RZ, R29, P1 ;  /* 0x000000ffff050224 */ /* 0x000fe200008e061d */
[----:B------:R-:W-:-:S04]  /*0910*/  ISETP.NE.AND P1, PT, R0, RZ, PT ;  /* 0x000000ff0000720c */ /* 0x000fc80003f25270 */
[----:B------:R2:W-:Y:S04]  /*0920*/  @P0 ST.E.U8 desc[UR36][R4.64], RZ ;  /* 0x000000ff04000985 */ /* 0x0005e8000c101124 */
[----:B------:R2:W-:Y:S04]  /*0930*/  @P0 ST.E.U8 desc[UR36][R4.64+0x1], RZ ;  /* 0x000001ff04000985 */ /* 0x0005e8000c101124 */
[----:B------:R2:W-:Y:S04]  /*0940*/  @P0 ST.E.U8 desc[UR36][R4.64+0x2], RZ ;  /* 0x000002ff04000985 */ /* 0x0005e8000c101124 */
[----:B------:R2:W-:Y:S01]  /*0950*/  @P0 ST.E.U8 desc[UR36][R4.64+0x3], RZ ;  /* 0x000003ff04000985 */ /* 0x0005e2000c101124 */
[----:B------:R-:W-:Y:S05]  /*0960*/  @!P1 BRA `(.L_x_8) ;  /* 0x00000000002c9947 */ /* 0x000fea0003800000 */
[----:B------:R-:W-:Y:S01]  /*0970*/  IADD3 R3, P0, PT, R3, R28, RZ ;  /* 0x0000001c03037210 */ /* 0x000fe20007f1e0ff */
[----:B------:R-:W-:-:S04]  /*0980*/  IMAD.MOV R0, RZ, RZ, -R0 ;  /* 0x000000ffff007224 */ /* 0x000fc800078e0a00 */
[----:B------:R-:W-:-:S08]  /*0990*/  IMAD.X R6, RZ, RZ, R29, P0 ;  /* 0x000000ffff067224 */ /* 0x000fd000000e061d */
.L_x_14:
[----:B--2---:R-:W-:Y:S01]  /*09a0*/  MOV R4, R3 ;  /* 0x0000000300047202 */ /* 0x004fe20000000f00 */
[----:B------:R-:W-:Y:S01]  /*09b0*/  IMAD.MOV.U32 R5, RZ, RZ, R6 ;  /* 0x000000ffff057224 */ /* 0x000fe200078e0006 */
[----:B------:R-:W-:Y:S01]  /*09c0*/  IADD3 R3, P1, PT, R3, 0x1, RZ ;  /* 0x0000000103037810 */ /* 0x000fe20007f3e0ff */
[----:B------:R-:W-:-:S03]  /*09d0*/  VIADD R0, R0, 0x1 ;  /* 0x0000000100007836 */ /* 0x000fc60000000000 */
[----:B------:R3:W-:Y:S01]  /*09e0*/  ST.E.U8 desc[UR36][R4.64], RZ ;  /* 0x000000ff04007985 */ /* 0x0007e2000c101124 */
[----:B------:R-:W-:Y:S01]  /*09f0*/  IMAD.X R6, RZ, RZ, R6, P1 ;  /* 0x000000ffff067224 */ /* 0x000fe200008e0606 */
[----:B------:R-:W-:-:S13]  /*0a00*/  ISETP.NE.AND P0, PT, R0, RZ, PT ;  /* 0x000000ff0000720c */ /* 0x000fda0003f05270 */
[----:B---3--:R-:W-:Y:S05]  /*0a10*/  @P0 BRA `(.L_x_14) ;  /* 0xfffffffc00e00947 */ /* 0x008fea000383ffff */
.L_x_8:
[----:B------:R-:W-:Y:S05]  /*0a20*/  BSYNC.RECONVERGENT B0 ;  /* 0x0000000000007941 */ /* 0x000fea0003800200 */
.L_x_7:
[----:B------:R-:W3:Y:S02]  /*0a30*/  LDC R8, c[0x0][0x394] ;  /* 0x0000e500ff087b82 */ /* 0x000ee40000000800 */
[----:B---3--:R-:W-:-:S13]  /*0a40*/  ISETP.GE.AND P0, PT, R8, 0x1, PT ;  /* 0x000000010800780c */ /* 0x008fda0003f06270 */
[----:B------:R-:W-:Y:S05]  /*0a50*/  @!P0 BRA `(.L_x_15) ;  /* 0x0000000400308947 */ /* 0x000fea0003800000 */
[C---:B------:R-:W-:Y:S01]  /*0a60*/  ISETP.GE.U32.AND P1, PT, R8.reuse, 0x10, PT ;  /* 0x000000100800780c */ /* 0x040fe20003f26070 */
[----:B------:R-:W-:Y:S01]  /*0a70*/  IMAD.MOV.U32 R3, RZ, RZ, RZ ;  /* 0x000000ffff037224 */ /* 0x000fe200078e00ff */
[----:B------:R-:W-:-:S04]  /*0a80*/  LOP3.LUT R9, R8, 0xf, RZ, 0xc0, !PT ;  /* 0x0000000f08097812 */ /* 0x000fc800078ec0ff */
[----:B------:R-:W-:-:S07]  /*0a90*/  ISETP.NE.AND P0, PT, R9, RZ, PT ;  /* 0x000000ff0900720c */ /* 0x000fce0003f05270 */
[----:B------:R-:W-:Y:S06]  /*0aa0*/  @!P1 BRA `(.L_x_16) ;  /* 0x0000000000749947 */ /* 0x000fec0003800000 */
[----:B------:R-:W-:Y:S01]  /*0ab0*/  LOP3.LUT R3, R8, 0x7ffffff0, RZ, 0xc0, !PT ;  /* 0x7ffffff008037812 */ /* 0x000fe200078ec0ff */
[----:B------:R-:W-:Y:S01]  /*0ac0*/  BSSY.RECONVERGENT B0, `(.L_x_16) ;  /* 0x000001b000007945 */ /* 0x000fe20003800200 */
[----:B------:R-:W-:-:S03]  /*0ad0*/  IADD3 R6, P1, PT, R22, 0x7, RZ ;  /* 0x0000000716067810 */ /* 0x000fc60007f3e0ff */
[----:B------:R-:W-:Y:S01]  /*0ae0*/  IMAD.MOV R0, RZ, RZ, -R3 ;  /* 0x000000ffff007224 */ /* 0x000fe200078e0a03 */
[----:B------:R-:W-:-:S09]  /*0af0*/  IADD3.X R7, PT, PT, RZ, R23, RZ, P1, !PT ;  /* 0x00000017ff077210 */ /* 0x000fd20000ffe4ff */
.L_x_17:
[----:B0123--:R-:W-:Y:S02]  /*0b00*/  IMAD.MOV.U32 R4, RZ, RZ, R6 ;  /* 0x000000ffff047224 */ /* 0x00ffe400078e0006 */
[----:B------:R-:W-:Y:S02]  /*0b10*/  IMAD.MOV.U32 R5, RZ, RZ, R7 ;  /* 0x000000ffff057224 */ /* 0x000fe400078e0007 */
[----:B------:R-:W-:Y:S01]  /*0b20*/  VIADD R0, R0, 0x10 ;  /* 0x0000001000007836 */ /* 0x000fe20000000000 */
[----:B------:R-:W-:Y:S02]  /*0b30*/  IADD3 R6, P2, PT, R4, 0x10, RZ ;  /* 0x0000001004067810 */ /* 0x000fe40007f5e0ff */
[----:B------:R3:W-:Y:S02]  /*0b40*/  ST.E.U8 desc[UR36][R4.64+-0x7], RZ ;  /* 0xfffff9ff04007985 */ /* 0x0007e4000c101124 */
[----:B------:R-:W-:Y:S02]  /*0b50*/  ISETP.NE.AND P1, PT, R0, RZ, PT ;  /* 0x000000ff0000720c */ /* 0x000fe40003f25270 */
[----:B------:R3:W-:Y:S01]  /*0b60*/  ST.E.U8 desc[UR36][R4.64+-0x6], RZ ;  /* 0xfffffaff04007985 */ /* 0x0007e2000c101124 */
[----:B------:R-:W-:-:S03]  /*0b70*/  IADD3.X R7, PT, PT, RZ, R5, RZ, P2, !PT ;  /* 0x00000005ff077210 */ /* 0x000fc600017fe4ff */
        /* <DEDUP_REMOVED lines=15> */
[----:B------:R-:W-:Y:S05]  /*0c70*/  BSYNC.RECONVERGENT B0 ;  /* 0x0000000000007941 */ /* 0x000fea0003800200 */
.L_x_16:
[----:B------:R-:W-:Y:S04]  /*0c80*/  BSSY.RECONVERGENT B0, `(.L_x_15) ;  /* 0x0000029000007945 */ /* 0x000fe80003800200 */
[----:B------:R-:W-:Y:S05]  /*0c90*/  @!P0 BRA `(.L_x_18) ;  /* 0x00000000009c8947 */ /* 0x000fea0003800000 */
[----:B------:R-:W-:Y:S02]  /*0ca0*/  ISETP.GE.U32.AND P0, PT, R9, 0x8, PT ;  /* 0x000000080900780c */ /* 0x000fe40003f06070 */
[----:B------:R-:W-:-:S04]  /*0cb0*/  LOP3.LUT R6, R8, 0x7, RZ, 0xc0, !PT ;  /* 0x0000000708067812 */ /* 0x000fc800078ec0ff */
[----:B------:R-:W-:-:S07]  /*0cc0*/  ISETP.NE.AND P1, PT, R6, RZ, PT ;  /* 0x000000ff0600720c */ /* 0x000fce0003f25270 */
[----:B------:R-:W-:Y:S06]  /*0cd0*/  @!P0 BRA `(.L_x_19) ;  /* 0x00000000002c8947 */ /* 0x000fec0003800000 */
[C---:B0123--:R-:W-:Y:S01]  /*0ce0*/  IADD3 R4, P0, PT, R3.reuse, R22, RZ ;  /* 0x0000001603047210 */ /* 0x04ffe20007f1e0ff */
[----:B------:R-:W-:-:S04]  /*0cf0*/  VIADD R3, R3, 0x8 ;  /* 0x0000000803037836 */ /* 0x000fc80000000000 */
        /* <DEDUP_REMOVED lines=9> */
.L_x_19:
[----:B------:R-:W-:Y:S05]  /*0d90*/  @!P1 BRA `(.L_x_18) ;  /* 0x00000000005c9947 */ /* 0x000fea0003800000 */
[----:B------:R-:W-:Y:S02]  /*0da0*/  ISETP.GE.U32.AND P0, PT, R6, 0x4, PT ;  /* 0x000000040600780c */ /* 0x000fe40003f06070 */
[----:B------:R-:W-:-:S04]  /*0db0*/  LOP3.LUT R0, R8, 0x3, RZ, 0xc0, !PT ;  /* 0x0000000308007812 */ /* 0x000fc800078ec0ff */
[----:B------:R-:W-:-:S07]  /*0dc0*/  ISETP.NE.AND P1, PT, R0, RZ, PT ;  /* 0x000000ff0000720c */ /* 0x000fce0003f25270 */
[----:B------:R-:W-:Y:S06]  /*0dd0*/  @!P0 BRA `(.L_x_20) ;  /* 0x00000000001c8947 */ /* 0x000fec0003800000 */
[C---:B01234-:R-:W-:Y:S01]  /*0de0*/  IADD3 R4, P0, PT, R3.reuse, R22, RZ ;  /* 0x0000001603047210 */ /* 0x05ffe20007f1e0ff */
[----:B------:R-:W-:-:S04]  /*0df0*/  VIADD R3, R3, 0x4 ;  /* 0x0000000403037836 */ /* 0x000fc80000000000 */
[----:B------:R-:W-:-:S05]  /*0e00*/  IMAD.X R5, RZ, RZ, R23, P0 ;  /* 0x000000ffff057224 */ /* 0x000fca00000e0617 */
[----:B------:R0:W-:Y:S04]  /*0e10*/  ST.E.U8 desc[UR36][R4.64], RZ ;  /* 0x000000ff04007985 */ /* 0x0001e8000c101124 */
[----:B------:R0:W-:Y:S04]  /*0e20*/  ST.E.U8 desc[UR36][R4.64+0x1], RZ ;  /* 0x000001ff04007985 */ /* 0x0001e8000c101124 */
[----:B------:R0:W-:Y:S04]  /*0e30*/  ST.E.U8 desc[UR36][R4.64+0x2], RZ ;  /* 0x000002ff04007985 */ /* 0x0001e8000c101124 */
[----:B------:R0:W-:Y:S02]  /*0e40*/  ST.E.U8 desc[UR36][R4.64+0x3], RZ ;  /* 0x000003ff04007985 */ /* 0x0001e4000c101124 */
.L_x_20:
[----:B------:R-:W-:Y:S05]  /*0e50*/  @!P1 BRA `(.L_x_18) ;  /* 0x00000000002c9947 */ /* 0x000fea0003800000 */
[----:B------:R-:W-:Y:S02]  /*0e60*/  IADD3 R3, P0, PT, R3, R22, RZ ;  /* 0x0000001603037210 */ /* 0x000fe40007f1e0ff */
[----:B------:R-:W-:-:S03]  /*0e70*/  IADD3 R0, PT, PT, -R0, RZ, RZ ;  /* 0x000000ff00007210 */ /* 0x000fc60007ffe1ff */
[----:B------:R-:W-:-:S08]  /*0e80*/  IMAD.X R6, RZ, RZ, R23, P0 ;  /* 0x000000ffff067224 */ /* 0x000fd000000e0617 */
.L_x_21:
[----:B01234-:R-:W-:Y:S01]  /*0e90*/  IMAD.MOV.U32 R4, RZ, RZ, R3 ;  /* 0x000000ffff047224 */ /* 0x01ffe200078e0003 */
[----:B------:R-:W-:Y:S01]  /*0ea0*/  IADD3 R3, P1, PT, R3, 0x1, RZ ;  /* 0x0000000103037810 */ /* 0x000fe20007f3e0ff */
[----:B------:R-:W-:Y:S02]  /*0eb0*/  IMAD.MOV.U32 R5, RZ, RZ, R6 ;  /* 0x000000ffff057224 */ /* 0x000fe400078e0006 */
[----:B------:R-:W-:Y:S01]  /*0ec0*/  VIADD R0, R0, 0x1 ;  /* 0x0000000100007836 */ /* 0x000fe20000000000 */
[----:B------:R-:W-:Y:S02]  /*0ed0*/  IADD3.X R6, PT, PT, RZ, R6, RZ, P1, !PT ;  /* 0x00000006ff067210 */ /* 0x000fe40000ffe4ff */
[----:B------:R0:W-:Y:S02]  /*0ee0*/  ST.E.U8 desc[UR36][R4.64], RZ ;  /* 0x000000ff04007985 */ /* 0x0001e4000c101124 */
[----:B------:R-:W-:-:S13]  /*0ef0*/  ISETP.NE.AND P0, PT, R0, RZ, PT ;  /* 0x000000ff0000720c */ /* 0x000fda0003f05270 */
[----:B0-----:R-:W-:Y:S05]  /*0f00*/  @P0 BRA `(.L_x_21) ;  /* 0xfffffffc00e00947 */ /* 0x001fea000383ffff */
.L_x_18:
[----:B------:R-:W-:Y:S05]  /*0f10*/  BSYNC.RECONVERGENT B0 ;  /* 0x0000000000007941 */ /* 0x000fea0003800200 */
.L_x_15:
[----:B------:R-:W-:Y:S01]  /*0f20*/  MOV R0, 0x0 ;  /* 0x0000000000007802 */ /* 0x000fe20000000f00 */
[C---:B01234-:R-:W-:Y:S01]  /*0f30*/  IMAD.SHL.U32 R4, R2.reuse, 0x4, RZ ;  /* 0x0000000402047824 */ /* 0x05ffe200078e00ff */
[C---:B------:R-:W-:Y:S02]  /*0f40*/  ISETP.GE.AND P0, PT, R2.reuse, 0x1, PT ;  /* 0x000000010200780c */ /* 0x040fe40003f06270 */
[----:B------:R0:W1:Y:S01]  /*0f50*/  LDC.64 R6, c[0x4][R0] ;  /* 0x0100000000067b82 */ /* 0x0000620000000a00 */
[----:B------:R-:W-:Y:S02]  /*0f60*/  SHF.L.U64.HI R5, R2, 0x2, R17 ;  /* 0x0000000202057819 */ /* 0x000fe40000010211 */
[----:B0-----:R-:W-:-:S08]  /*0f70*/  P2R R0, PR, RZ, 0x1 ;  /* 0x00000001ff007803 */ /* 0x001fd00000000000 */
[----:B------:R-:W-:-:S07]  /*0f80*/  LEPC R20, `(.L_x_22) ;  /* 0x000000001014794e */ /* 0x000fce0000000000 */
[----:B-1----:R-:W-:Y:S05]  /*0f90*/  CALL.ABS.NOINC R6 ;  /* 0x0000000006007343 */ /* 0x002fea0003c00000 */
.L_x_22:
[----:B------:R-:W-:Y:S01]  /*0fa0*/  ISETP.GE.AND P6, PT, R2, 0x1, PT ;  /* 0x000000010200780c */ /* 0x000fe20003fc6270 */
[----:B------:R-:W-:Y:S01]  /*0fb0*/  BSSY.RECONVERGENT B0, `(.L_x_23) ;  /* 0x000004e000007945 */ /* 0x000fe20003800200 */
[----:B------:R-:W-:Y:S02]  /*0fc0*/  IMAD.MOV.U32 R18, RZ, RZ, R4 ;  /* 0x000000ffff127224 */ /* 0x000fe400078e0004 */
[----:B------:R-:W-:-:S09]  /*0fd0*/  IMAD.MOV.U32 R19, RZ, RZ, R5 ;  /* 0x000000ffff137224 */ /* 0x000fd200078e0005 */
        /* <DEDUP_REMOVED lines=8> */
[----:B------:R-:W-:Y:S02]  /*1060*/  LOP3.LUT R3, R2, 0x7ffffff0, RZ, 0xc0, !PT ;  /* 0x7ffffff002037812 */ /* 0x000fe400078ec0ff */
[----:B------:R-:W-:Y:S01]  /*1070*/  MOV R9, 0xffffffff ;  /* 0xffffffff00097802 */ /* 0x000fe20000000f00 */
[----:B------:R-:W-:Y:S02]  /*1080*/  IMAD.X R7, RZ, RZ, R19, P1 ;  /* 0x000000ffff077224 */ /* 0x000fe400008e0613 */
[----:B------:R-:W-:-:S07]  /*1090*/  IMAD.MOV R0, RZ, RZ, -R3 ;  /* 0x000000ffff007224 */ /* 0x000fce00078e0a03 */
.L_x_27:
[----:B0-----:R-:W-:Y:S01]  /*10a0*/  IMAD.MOV.U32 R4, RZ, RZ, R6 ;  /* 0x000000ffff047224 */ /* 0x001fe200078e0006 */
[----:B------:R-:W-:Y:S01]  /*10b0*/  IADD3 R0, PT, PT, R0, 0x10, RZ ;  /* 0x0000001000007810 */ /* 0x000fe20007ffe0ff */
[----:B------:R-:W-:-:S03]  /*10c0*/  IMAD.MOV.U32 R5, RZ, RZ, R7 ;  /* 0x000000ffff057224 */ /* 0x000fc600078e0007 */
[----:B------:R-:W-:Y:S02]  /*10d0*/  ISETP.NE.AND P1, PT, R0, RZ, PT ;  /* 0x000000ff0000720c */ /* 0x000fe40003f25270 */
[----:B------:R0:W-:Y:S01]  /*10e0*/  ST.E desc[UR36][R4.64+-0x20], R9 ;  /* 0xffffe00904007985 */ /* 0x0001e2000c101924 */
[----:B------:R-:W-:-:S03]  /*10f0*/  IADD3 R6, P2, PT, R4, 0x40, RZ ;  /* 0x0000004004067810 */ /* 0x000fc60007f5e0ff */
[----:B------:R0:W-:Y:S02]  /*1100*/  ST.E desc[UR36][R4.64+-0x1c], R9 ;  /* 0xffffe40904007985 */ /* 0x0001e4000c101924 */
[----:B------:R-:W-:Y:S02]  /*1110*/  IMAD.X R7, RZ, RZ, R5, P2 ;  /* 0x000000ffff077224 */ /* 0x000fe400010e0605 */
[----:B------:R0:W-:Y:S04]  /*1120*/  ST.E desc[UR36][R4.64+-0x18], R9 ;  /* 0xffffe80904007985 */ /* 0x0001e8000c101924 */
        /* <DEDUP_REMOVED lines=12> */
[----:B------:R0:W-:Y:S01]  /*11f0*/  ST.E desc[UR36][R4.64+0x1c], R9 ;  /* 0x00001c0904007985 */ /* 0x0001e2000c101924 */
[----:B------:R-:W-:Y:S05]  /*1200*/  @P1 BRA `(.L_x_27) ;  /* 0xfffffffc00a41947 */ /* 0x000fea000383ffff */
.L_x_26:
[----:B------:R-:W-:Y:S05]  /*1210*/  BSYNC.RECONVERGENT B1 ;  /* 0x0000000000017941 */ /* 0x000fea0003800200 */
.L_x_25:
[----:B------:R-:W-:Y:S05]  /*1220*/  @!P0 BRA `(.L_x_24) ;  /* 0x0000000000988947 */ /* 0x000fea0003800000 */
[----:B------:R-:W-:Y:S01]  /*1230*/  ISETP.GE.U32.AND P0, PT, R8, 0x8, PT ;  /* 0x000000080800780c */ /* 0x000fe20003f06070 */
[----:B------:R-:W-:Y:S01]  /*1240*/  BSSY.RECONVERGENT B1, `(.L_x_28) ;  /* 0x000000f000017945 */ /* 0x000fe20003800200 */
[----:B------:R-:W-:-:S04]  /*1250*/  LOP3.LUT R0, R2, 0x7, RZ, 0xc0, !PT ;  /* 0x0000000702007812 */ /* 0x000fc800078ec0ff */
[----:B------:R-:W-:-:S07]  /*1260*/  ISETP.NE.AND P1, PT, R0, RZ, PT ;  /* 0x000000ff0000720c */ /* 0x000fce0003f25270 */
[----:B------:R-:W-:Y:S06]  /*1270*/  @!P0 BRA `(.L_x_29) ;  /* 0x00000000002c8947 */ /* 0x000fec0003800000 */
[----:B------:R-:W-:Y:S02]  /*1280*/  IMAD.MOV.U32 R7, RZ, RZ, -0x1 ;  /* 0xffffffffff077424 */ /* 0x000fe400078e00ff */
[----:B0-----:R-:W-:-:S04]  /*1290*/  IMAD.WIDE.U32 R4, R3, 0x4, R18 ;  /* 0x0000000403047825 */ /* 0x001fc800078e0012 */
[----:B------:R-:W-:Y:S01]  /*12a0*/  VIADD R3, R3, 0x8 ;  /* 0x0000000803037836 */ /* 0x000fe20000000000 */
[----:B------:R1:W-:Y:S04]  /*12b0*/  ST.E desc[UR36][R4.64], R7 ;  /* 0x0000000704007985 */ /* 0x0003e8000c101924 */
[----:B------:R1:W-:Y:S04]  /*12c0*/  ST.E desc[UR36][R4.64+0x4], R7 ;  /* 0x0000040704007985 */ /* 0x0003e8000c101924 */
[----:B------:R1:W-:Y:S04]  /*12d0*/  ST.E desc[UR36][R4.64+0x8], R7 ;  /* 0x0000080704007985 */ /* 0x0003e8000c101924 */
[----:B------:R1:W-:Y:S04]  /*12e0*/  ST.E desc[UR36][R4.64+0xc], R7 ;  /* 0x00000c0704007985 */ /* 0x0003e8000c101924 */
[----:B------:R1:W-:Y:S04]  /*12f0*/  ST.E desc[UR36][R4.64+0x10], R7 ;  /* 0x0000100704007985 */ /* 0x0003e8000c101924 */
[----:B------:R1:W-:Y:S04]  /*1300*/  ST.E desc[UR36][R4.64+0x14], R7 ;  /* 0x0000140704007985 */ /* 0x0003e8000c101924 */
[----:B------:R1:W-:Y:S04]  /*1310*/  ST.E desc[UR36][R4.64+0x18], R7 ;  /* 0x0000180704007985 */ /* 0x0003e8000c101924 */
[----:B------:R1:W-:Y:S02]  /*1320*/  ST.E desc[UR36][R4.64+0x1c], R7 ;  /* 0x00001c0704007985 */ /* 0x0003e4000c101924 */
.L_x_29:
[----:B------:R-:W-:Y:S05]  /*1330*/  BSYNC.RECONVERGENT B1 ;  /* 0x0000000000017941 */ /* 0x000fea0003800200 */
.L_x_28:
[----:B------:R-:W-:Y:S05]  /*1340*/  @!P1 BRA `(.L_x_24) ;  /* 0x0000000000509947 */ /* 0x000fea0003800000 */
[----:B------:R-:W-:Y:S02]  /*1350*/  ISETP.GE.U32.AND P0, PT, R0, 0x4, PT ;  /* 0x000000040000780c */ /* 0x000fe40003f06070 */
[----:B------:R-:W-:-:S04]  /*1360*/  LOP3.LUT R0, R2, 0x3, RZ, 0xc0, !PT ;  /* 0x0000000302007812 */ /* 0x000fc800078ec0ff */
[----:B------:R-:W-:-:S07]  /*1370*/  ISETP.NE.AND P1, PT, R0, RZ, PT ;  /* 0x000000ff0000720c */ /* 0x000fce0003f25270 */
[----:B-1----:R-:W-:Y:S01]  /*1380*/  @P0 MOV R7, 0xffffffff ;  /* 0xffffffff00070802 */ /* 0x002fe20000000f00 */
[----:B0-----:R-:W-:-:S04]  /*1390*/  @P0 IMAD.WIDE.U32 R4, R3, 0x4, R18 ;  /* 0x0000000403040825 */ /* 0x001fc800078e0012 */
[----:B------:R-:W-:Y:S01]  /*13a0*/  @P0 VIADD R3, R3, 0x4 ;  /* 0x0000000403030836 */ /* 0x000fe20000000000 */
[----:B------:R2:W-:Y:S04]  /*13b0*/  @P0 ST.E desc[UR36][R4.64], R7 ;  /* 0x0000000704000985 */ /* 0x0005e8000c101924 */
[----:B------:R2:W-:Y:S04]  /*13c0*/  @P0 ST.E desc[UR36][R4.64+0x4], R7 ;  /* 0x0000040704000985 */ /* 0x0005e8000c101924 */
[----:B------:R2:W-:Y:S04]  /*13d0*/  @P0 ST.E desc[UR36][R4.64+0x8], R7 ;  /* 0x0000080704000985 */ /* 0x0005e8000c101924 */
[----:B------:R2:W-:Y:S01]  /*13e0*/  @P0 ST.E desc[UR36][R4.64+0xc], R7 ;  /* 0x00000c0704000985 */ /* 0x0005e2000c101924 */
[----:B------:R-:W-:Y:S05]  /*13f0*/  @!P1 BRA `(.L_x_24) ;  /* 0x0000000000249947 */ /* 0x000fea0003800000 */
[----:B--2---:R-:W-:-:S04]  /*1400*/  IMAD.WIDE.U32 R4, R3, 0x4, R18 ;  /* 0x0000000403047825 */ /* 0x004fc800078e0012 */
[----:B------:R-:W-:Y:S02]  /*1410*/  IMAD.MOV R0, RZ, RZ, -R0 ;  /* 0x000000ffff007224 */ /* 0x000fe400078e0a00 */
[----:B------:R-:W-:-:S07]  /*1420*/  IMAD.MOV.U32 R3, RZ, RZ, -0x1 ;  /* 0xffffffffff037424 */ /* 0x000fce00078e00ff */
.L_x_30:
[----:B------:R-:W-:Y:S01]  /*1430*/  IADD3 R0, PT, PT, R0, 0x1, RZ ;  /* 0x0000000100007810 */ /* 0x000fe20007ffe0ff */
[----:B------:R0:W-:Y:S03]  /*1440*/  ST.E desc[UR36][R4.64], R3 ;  /* 0x0000000304007985 */ /* 0x0001e6000c101924 */
[----:B------:R-:W-:Y:S02]  /*1450*/  ISETP.NE.AND P0, PT, R0, RZ, PT ;  /* 0x000000ff0000720c */ /* 0x000fe40003f05270 */
[----:B0-----:R-:W-:-:S05]  /*1460*/  IADD3 R4, P1, PT, R4, 0x4, RZ ;  /* 0x0000000404047810 */ /* 0x001fca0007f3e0ff */
[----:B------:R-:W-:-:S06]  /*1470*/  IMAD.X R5, RZ, RZ, R5, P1 ;  /* 0x000000ffff057224 */ /* 0x000fcc00008e0605 */
[----:B------:R-:W-:Y:S05]  /*1480*/  @P0 BRA `(.L_x_30) ;  /* 0xfffffffc00e80947 */ /* 0x000fea000383ffff */
.L_x_24:
[----:B------:R-:W-:Y:S05]  /*1490*/  BSYNC.RECONVERGENT B0 ;  /* 0x0000000000007941 */ /* 0x000fea0003800200 */
.L_x_23:
[----:B------:R-:W-:Y:S01]  /*14a0*/  ISETP.NE.U32.AND P0, PT, R18, RZ, PT ;  /* 0x000000ff1200720c */ /* 0x000fe20003f05070 */
[----:B------:R-:W-:Y:S03]  /*14b0*/  BSSY.RECONVERGENT B6, `(.L_x_31) ;  /* 0x000000b000067945 */ /* 0x000fe60003800200 */
[----:B------:R-:W-:-:S13]  /*14c0*/  ISETP.NE.AND.EX P0, PT, R19, RZ, PT, P0 ;  /* 0x000000ff1300720c */ /* 0x000fda0003f05300 */
[----:B------:R-:W-:Y:S05]  /*14d0*/  @P0 BRA `(.L_x_32) ;  /* 0x0000000000200947 */ /* 0x000fea0003800000 */
[----:B------:R-:W-:Y:S01]  /*14e0*/  MOV R0, 0x10 ;  /* 0x0000001000007802 */ /* 0x000fe20000000f00 */
[----:B------:R-:W3:Y:S01]  /*14f0*/  LDCU.64 UR4, c[0x4][0x40] ;  /* 0x01000800ff0477ac */ /* 0x000ee20008000a00 */
[----:B-12---:R-:W-:Y:S02]  /*1500*/  CS2R R6, SRZ ;  /* 0x0000000000067805 */ /* 0x006fe4000001ff00 */
[----:B0-----:R0:W1:Y:S01]  /*1510*/  LDC.64 R8, c[0x4][R0] ;  /* 0x0100000000087b82 */ /* 0x0010620000000a00 */
[----:B---3--:R-:W-:Y:S02]  /*1520*/  IMAD.U32 R4, RZ, RZ, UR4 ;  /* 0x00000004ff047e24 */ /* 0x008fe4000f8e00ff */
[----:B0-----:R-:W-:-:S07]  /*1530*/  IMAD.U32 R5, RZ, RZ, UR5 ;  /* 0x00000005ff057e24 */ /* 0x001fce000f8e00ff */
[----:B------:R-:W-:-:S07]  /*1540*/  LEPC R20, `(.L_x_32) ;  /* 0x000000001014794e */ /* 0x000fce0000000000 */
[----:B-1----:R-:W-:Y:S05]  /*1550*/  CALL.ABS.NOINC R8 ;  /* 0x0000000008007343 */ /* 0x002fea0003c00000 */
.L_x_32:
[----:B------:R-:W-:Y:S05]  /*1560*/  BSYNC.RECONVERGENT B6 ;  /* 0x0000000000067941 */ /* 0x000fea0003800200 */
.L_x_31:
[----:B------:R-:W-:Y:S01]  /*1570*/  MOV R0, 0x0 ;  /* 0x0000000000007802 */ /* 0x000fe20000000f00 */
[----:B012---:R-:W-:Y:S02]  /*1580*/  HFMA2 R4, -RZ, RZ, 0, 1.430511474609375e-06 ;  /* 0x00000018ff047431 */ /* 0x007fe400000001ff */
[----:B------:R-:W-:Y:S01]  /*1590*/  IMAD.MOV.U32 R5, RZ, RZ, RZ ;  /* 0x000000ffff057224 */ /* 0x000fe200078e00ff */
[----:B------:R0:W1:Y:S06]  /*15a0*/  LDC.64 R6, c[0x4][R0] ;  /* 0x0100000000067b82 */ /* 0x00006c0000000a00 */
[----:B------:R-:W-:-:S07]  /*15b0*/  LEPC R20, `(.L_x_33) ;  /* 0x000000001014794e */ /* 0x000fce0000000000 */
[----:B01----:R-:W-:Y:S05]  /*15c0*/  CALL.ABS.NOINC R6 ;  /* 0x0000000006007343 */ /* 0x003fea0003c00000 */
.L_x_33:
        /* <DEDUP_REMOVED lines=14> */
.L_x_35:
[----:B------:R-:W-:Y:S05]  /*16b0*/  BSYNC.RECONVERGENT B6 ;  /* 0x0000000000067941 */ /* 0x000fea0003800200 */
.L_x_34:
[----:B------:R-:W0:Y:S01]  /*16c0*/  LDCU UR4, c[0x0][0x394] ;  /* 0x00007280ff0477ac */ /* 0x000e220008000800 */
[----:B------:R1:W-:Y:S01]  /*16d0*/  ST.E.64 desc[UR36][R16.64], R18 ;  /* 0x0000001210007985 */ /* 0x0003e2000c101b24 */
[----:B------:R-:W-:Y:S03]  /*16e0*/  BSSY.RECONVERGENT B7, `(.L_x_36) ;  /* 0x00001bd000077945 */ /* 0x000fe60003800200 */
[----:B------:R1:W-:Y:S04]  /*16f0*/  ST.E.64 desc[UR36][R16.64+0x10], R22 ;  /* 0x0000101610007985 */ /* 0x0003e8000c101b24 */
[----:B------:R1:W-:Y:S01]  /*1700*/  ST.E.64 desc[UR36][R16.64+0x8], R28 ;  /* 0x0000081c10007985 */ /* 0x0003e2000c101b24 */
[----:B0-----:R-:W-:-:S04]  /*1710*/  VIMNMX R0, PT, PT, R2, UR4, PT ;  /* 0x0000000402007c48 */ /* 0x001fc8000bfe0100 */
[----:B------:R-:W-:-:S13]  /*1720*/  ISETP.GE.AND P0, PT, R0, 0x1, PT ;  /* 0x000000010000780c */ /* 0x000fda0003f06270 */
[----:B-1----:R-:W-:Y:S05]  /*1730*/  @!P0 BRA `(.L_x_37) ;  /* 0x0000001800dc8947 */ /* 0x002fea0003800000 */
[----:B------:R0:W5:Y:S04]  /*1740*/  LDG.E R19, desc[UR36][R24.64] ;  /* 0x0000002418137981 */ /* 0x000168000c1e1900 */
[----:B------:R0:W5:Y:S01]  /*1750*/  LDG.E R18, desc[UR36][R24.64+0x4] ;  /* 0x0000042418127981 */ /* 0x000162000c1e1900 */
[----:B------:R-:W-:Y:S01]  /*1760*/  MOV R0, 0x0 ;  /* 0x0000000000007802 */ /* 0x000fe20000000f00 */
[----:B------:R-:W-:-:S03]  /*1770*/  IMAD.SHL.U32 R4, R2, 0x2, RZ ;  /* 0x0000000202047824 */ /* 0x000fc600078e00ff */
[----:B------:R0:W1:Y:S01]  /*1780*/  LDC.64 R6, c[0x4][R0] ;  /* 0x0100000000067b82 */ /* 0x0000620000000a00 */
[----:B------:R-:W-:-:S07]  /*1790*/  IMAD.WIDE.U32 R4, R4, 0x4, RZ ;  /* 0x0000000404047825 */ /* 0x000fce00078e00ff */
[----:B------:R-:W-:-:S07]  /*17a0*/  LEPC R20, `(.L_x_38) ;  /* 0x000000001014794e */ /* 0x000fce0000000000 */
[----:B01---5:R-:W-:Y:S05]  /*17b0*/  CALL.ABS.NOINC R6 ;  /* 0x0000000006007343 */ /* 0x023fea0003c00000 */
.L_x_38:
[----:B------:R-:W-:Y:S01]  /*17c0*/  ISETP.NE.U32.AND P0, PT, R4, RZ, PT ;  /* 0x000000ff0400720c */ /* 0x000fe20003f05070 */
[----:B------:R-:W-:Y:S01]  /*17d0*/  BSSY.RECONVERGENT B6, `(.L_x_39) ;  /* 0x000000d000067945 */ /* 0x000fe20003800200 */
[----:B------:R-:W-:Y:S01]  /*17e0*/  IMAD.MOV.U32 R22, RZ, RZ, R4 ;  /* 0x000000ffff167224 */ /* 0x000fe200078e0004 */
[----:B------:R-:W-:Y:S02]  /*17f0*/  MOV R23, R5 ;  /* 0x0000000500177202 */ /* 0x000fe40000000f00 */
[----:B------:R-:W-:-:S13]  /*1800*/  ISETP.NE.AND.EX P0, PT, R5, RZ, PT, P0 ;  /* 0x000000ff0500720c */ /* 0x000fda0003f05300 */
        /* <DEDUP_REMOVED lines=9> */
.L_x_40:
[----:B------:R-:W-:Y:S05]  /*18a0*/  BSYNC.RECONVERGENT B6 ;  /* 0x0000000000067941 */ /* 0x000fea0003800200 */
.L_x_39:
        /* <DEDUP_REMOVED lines=8> */
[----:B------:R-:W-:Y:S01]  /*1930*/  IADD3 R12, P1, PT, R22, 0x10, RZ ;  /* 0x00000010160c7810 */ /* 0x000fe20007f3e0ff */
[----:B------:R-:W-:Y:S02]  /*1940*/  IMAD.X R10, RZ, RZ, R25, P2 ;  /* 0x000000ffff0a7224 */ /* 0x000fe400010e0619 */
[----:B------:R-:W-:Y:S01]  /*1950*/  IMAD.MOV R8, RZ, RZ, -R3 ;  /* 0x000000ffff087224 */ /* 0x000fe200078e0a03 */
[----:B------:R-:W-:-:S09]  /*1960*/  IADD3.X R15, PT, PT, RZ, R23, RZ, P1, !PT ;  /* 0x00000017ff0f7210 */ /* 0x000fd20000ffe4ff */
.L_x_43:
[----:B------:R-:W-:Y:S01]  /*1970*/  IMAD.MOV.U32 R4, RZ, RZ, R9 ;  /* 0x000000ffff047224 */ /* 0x000fe200078e0009 */
[----:B------:R-:W-:-:S05]  /*1980*/  MOV R5, R10 ;  /* 0x0000000a00057202 */ /* 0x000fca0000000f00 */
[----:B---3--:R-:W2:Y:S01]  /*1990*/  LDG.E R6, desc[UR36][R4.64+-0x4] ;  /* 0xfffffc2404067981 */ /* 0x008ea2000c1e1900 */
[----:B------:R-:W-:Y:S02]  /*19a0*/  IMAD.MOV.U32 R7, RZ, RZ, R15 ;  /* 0x000000ffff077224 */ /* 0x000fe400078e000f */
[----:B--2---:R-:W-:Y:S01]  /*19b0*/  FADD R9, -R19, R6 ;  /* 0x0000000613097221 */ /* 0x004fe20000000100 */
[----:B------:R-:W-:-:S05]  /*19c0*/  IMAD.MOV.U32 R6, RZ, RZ, R12 ;  /* 0x000000ffff067224 */ /* 0x000fca00078e000c */
[----:B------:R0:W-:Y:S04]  /*19d0*/  ST.E desc[UR36][R6.64+-0x10], R9 ;  /* 0xfffff00906007985 */ /* 0x0001e8000c101924 */
[----:B------:R-:W2:Y:S02]  /*19e0*/  LDG.E R11, desc[UR36][R4.64] ;  /* 0x00000024040b7981 */ /* 0x000ea4000c1e1900 */
[----:B--2---:R-:W-:-:S05]  /*19f0*/  FADD R11, -R18, R11 ;  /* 0x0000000b120b7221 */ /* 0x004fca0000000100 */
[----:B------:R1:W-:Y:S04]  /*1a00*/  ST.E desc[UR36][R6.64+-0xc], R11 ;  /* 0xfffff40b06007985 */ /* 0x0003e8000c101924 */
[----:B------:R-:W2:Y:S02]  /*1a10*/  LDG.E R10, desc[UR36][R4.64+0x4] ;  /* 0x00000424040a7981 */ /* 0x000ea4000c1e1900 */
[----:B--2---:R-:W-:-:S05]  /*1a20*/  FADD R13, -R19, R10 ;  /* 0x0000000a130d7221 */ /* 0x004fca0000000100 */
[----:B------:R2:W-:Y:S04]  /*1a30*/  ST.E desc[UR36][R6.64+-0x8], R13 ;  /* 0xfffff80d06007985 */ /* 0x0005e8000c101924 */
[----:B------:R-:W3:Y:S02]  /*1a40*/  LDG.E R15, desc[UR36][R4.64+0x8] ;  /* 0x00000824040f7981 */ /* 0x000ee4000c1e1900 */
[----:B---3--:R-:W-:-:S05]  /*1a50*/  FADD R15, -R18, R15 ;  /* 0x0000000f120f7221 */ /* 0x008fca0000000100 */
[----:B------:R-:W-:Y:S04]  /*1a60*/  ST.E desc[UR36][R6.64+-0x4], R15 ;  /* 0xfffffc0f06007985 */ /* 0x000fe8000c101924 */
[----:B------:R-:W0:Y:S02]  /*1a70*/  LDG.E R10, desc[UR36][R4.64+0xc] ;  /* 0x00000c24040a7981 */ /* 0x000e24000c1e1900 */
[----:B0-----:R-:W-:-:S05]  /*1a80*/  FADD R9, -R19, R10 ;  /* 0x0000000a13097221 */ /* 0x001fca0000000100 */
[----:B------:R0:W-:Y:S04]  /*1a90*/  ST.E desc[UR36][R6.64], R9 ;  /* 0x0000000906007985 */ /* 0x0001e8000c101924 */
[----:B------:R-:W3:Y:S02]  /*1aa0*/  LDG.E R21, desc[UR36][R4.64+0x10] ;  /* 0x0000102404157981 */ /* 0x000ee4000c1e1900 */
[----:B---3--:R-:W-:-:S05]  /*1ab0*/  FADD R21, -R18, R21 ;  /* 0x0000001512157221 */ /* 0x008fca0000000100 */
[----:B------:R3:W-:Y:S04]  /*1ac0*/  ST.E desc[UR36][R6.64+0x4], R21 ;  /* 0x0000041506007985 */ /* 0x0007e8000c101924 */
[----:B------:R-:W1:Y:S02]  /*1ad0*/  LDG.E R10, desc[UR36][R4.64+0x14] ;  /* 0x00001424040a7981 */ /* 0x000e64000c1e1900 */
[----:B-1----:R-:W-:-:S05]  /*1ae0*/  FADD R11, -R19, R10 ;  /* 0x0000000a130b7221 */ /* 0x002fca0000000100 */
[----:B------:R3:W-:Y:S04]  /*1af0*/  ST.E desc[UR36][R6.64+0x8], R11 ;  /* 0x0000080b06007985 */ /* 0x0007e8000c101924 */
[----:B--2---:R-:W2:Y:S01]  /*1b00*/  LDG.E R13, desc[UR36][R4.64+0x18] ;  /* 0x00001824040d7981 */ /* 0x004ea2000c1e1900 */
[----:B------:R-:W-:Y:S01]  /*1b10*/  VIADD R8, R8, 0x4 ;  /* 0x0000000408087836 */ /* 0x000fe20000000000 */
[----:B0-----:R-:W-:Y:S02]  /*1b20*/  IADD3 R9, P3, PT, R4, 0x20, RZ ;  /* 0x0000002004097810 */ /* 0x001fe40007f7e0ff */
[----:B------:R-:W-:Y:S02]  /*1b30*/  IADD3 R12, P2, PT, R6, 0x20, RZ ;  /* 0x00000020060c7810 */ /* 0x000fe40007f5e0ff */
[----:B------:R-:W-:Y:S01]  /*1b40*/  ISETP.NE.AND P1, PT, R8, RZ, PT ;  /* 0x000000ff0800720c */ /* 0x000fe20003f25270 */
[----:B------:R-:W-:Y:S01]  /*1b50*/  IMAD.X R10, RZ, RZ, R5, P3 ;  /* 0x000000ffff0a7224 */ /* 0x000fe200018e0605 */
[----:B------:R-:W-:Y:S01]  /*1b60*/  IADD3.X R15, PT, PT, RZ, R7, RZ, P2, !PT ;  /* 0x00000007ff0f7210 */ /* 0x000fe200017fe4ff */
[----:B--2---:R-:W-:-:S05]  /*1b70*/  FADD R13, -R18, R13 ;  /* 0x0000000d120d7221 */ /* 0x004fca0000000100 */
[----:B------:R3:W-:Y:S05]  /*1b80*/  ST.E desc[UR36][R6.64+0xc], R13 ;  /* 0x00000c0d06007985 */ /* 0x0007ea000c101924 */
[----:B------:R-:W-:Y:S05]  /*1b90*/  @P1 BRA `(.L_x_43) ;  /* 0xfffffffc00741947 */ /* 0x000fea000383ffff */
.L_x_42:
[----:B------:R-:W-:Y:S05]  /*1ba0*/  BSYNC.RECONVERGENT B0 ;  /* 0x0000000000007941 */ /* 0x000fea0003800200 */
.L_x_41:
[----:B------:R-:W-:Y:S04]  /*1bb0*/  BSSY.RECONVERGENT B0, `(.L_x_44) ;  /* 0x000001c000007945 */ /* 0x000fe80003800200 */
[----:B------:R-:W-:Y:S05]  /*1bc0*/  @!P0 BRA `(.L_x_45) ;  /* 0x0000000000688947 */ /* 0x000fea0003800000 */
[----:B------:R-:W0:Y:S01]  /*1bd0*/  LDCU.64 UR4, c[0x0][0x380] ;  /* 0x00007000ff0477ac */ /* 0x000e220008000a00 */
[----:B------:R-:W-:-:S04]  /*1be0*/  IMAD.WIDE.U32 R26, R3, 0x8, R26 ;  /* 0x00000008031a7825 */ /* 0x000fc800078e001a */
[----:B------:R-:W-:-:S04]  /*1bf0*/  IMAD.WIDE.U32 R4, R3, 0x8, R22 ;  /* 0x0000000803047825 */ /* 0x000fc800078e0016 */
[----:B------:R-:W-:Y:S01]  /*1c00*/  IMAD.MOV R0, RZ, RZ, -R0 ;  /* 0x000000ffff007224 */ /* 0x000fe200078e0a00 */
[----:B------:R-:W-:-:S05]  /*1c10*/  IADD3 R8, P2, PT, R4, 0x4, RZ ;  /* 0x0000000404087810 */ /* 0x000fca0007f5e0ff */
[----:B---3--:R-:W-:Y:S01]  /*1c20*/  IMAD.X R11, RZ, RZ, R5, P2 ;  /* 0x000000ffff0b7224 */ /* 0x008fe200010e0605 */
[----:B0-----:R-:W-:-:S04]  /*1c30*/  IADD3 R10, P0, PT, R26, UR4, RZ ;  /* 0x000000041a0a7c10 */ /* 0x001fc8000ff1e0ff */
[----:B------:R-:W-:-:S04]  /*1c40*/  IADD3 R10, P1, PT, R10, 0x1c, RZ ;  /* 0x0000001c0a0a7810 */ /* 0x000fc80007f3e0ff */
[----:B------:R-:W-:-:S09]  /*1c50*/  IADD3.X R27, PT, PT, RZ, UR5, R27, P1, P0 ;  /* 0x00000005ff1b7c10 */ /* 0x000fd20008fe041b */
.L_x_46:
[----:B------:R-:W-:Y:S01]  /*1c60*/  MOV R4, R10 ;  /* 0x0000000a00047202 */ /* 0x000fe20000000f00 */
[----:B------:R-:W-:-:S05]  /*1c70*/  IMAD.MOV.U32 R5, RZ, RZ, R27 ;  /* 0x000000ffff057224 */ /* 0x000fca00078e001b */
[----:B0-----:R-:W2:Y:S01]  /*1c80*/  LDG.E R6, desc[UR36][R4.64+-0x4] ;  /* 0xfffffc2404067981 */ /* 0x001ea2000c1e1900 */
[----:B------:R-:W-:Y:S02]  /*1c90*/  IMAD.MOV.U32 R7, RZ, RZ, R11 ;  /* 0x000000ffff077224 */ /* 0x000fe400078e000b */
[----:B--2---:R-:W-:Y:S01]  /*1ca0*/  FADD R3, -R19, R6 ;  /* 0x0000000613037221 */ /* 0x004fe20000000100 */
[----:B------:R-:W-:-:S05]  /*1cb0*/  IMAD.MOV.U32 R6, RZ, RZ, R8 ;  /* 0x000000ffff067224 */ /* 0x000fca00078e0008 */
[----:B------:R0:W-:Y:S04]  /*1cc0*/  ST.E desc[UR36][R6.64+-0x4], R3 ;  /* 0xfffffc0306007985 */ /* 0x0001e8000c101924 */
[----:B------:R-:W2:Y:S01]  /*1cd0*/  LDG.E R9, desc[UR36][R4.64] ;  /* 0x0000002404097981 */ /* 0x000ea2000c1e1900 */
[----:B------:R-:W-:Y:S02]  /*1ce0*/  IADD3 R0, PT, PT, R0, 0x1, RZ ;  /* 0x0000000100007810 */ /* 0x000fe40007ffe0ff */
[----:B------:R-:W-:Y:S02]  /*1cf0*/  IADD3 R10, P1, PT, R4, 0x8, RZ ;  /* 0x00000008040a7810 */ /* 0x000fe40007f3e0ff */
[----:B------:R-:W-:Y:S02]  /*1d00*/  ISETP.NE.AND P0, PT, R0, RZ, PT ;  /* 0x000000ff0000720c */ /* 0x000fe40003f05270 */
[----:B------:R-:W-:Y:S01]  /*1d10*/  IADD3 R8, P2, PT, R6, 0x8, RZ ;  /* 0x0000000806087810 */ /* 0x000fe20007f5e0ff */
[----:B------:R-:W-:-:S04]  /*1d20*/  IMAD.X R27, RZ, RZ, R5, P1 ;  /* 0x000000ffff1b7224 */ /* 0x000fc800008e0605 */
[----:B------:R-:W-:Y:S02]  /*1d30*/  IMAD.X R11, RZ, RZ, R7, P2 ;  /* 0x000000ffff0b7224 */ /* 0x000fe400010e0607 */
[----:B--2---:R-:W-:-:S05]  /*1d40*/  FADD R9, -R18, R9 ;  /* 0x0000000912097221 */ /* 0x004fca0000000100 */
[----:B------:R0:W-:Y:S01]  /*1d50*/  ST.E desc[UR36][R6.64], R9 ;  /* 0x0000000906007985 */ /* 0x0001e2000c101924 */
[----:B------:R-:W-:Y:S05]  /*1d60*/  @P0 BRA `(.L_x_46) ;  /* 0xfffffffc00bc0947 */ /* 0x000fea000383ffff */
.L_x_45:
[----:B------:R-:W-:Y:S05]  /*1d70*/  BSYNC.RECONVERGENT B0 ;  /* 0x0000000000007941 */ /* 0x000fea0003800200 */
.L_x_44:
[----:B------:R-:W2:Y:S01]  /*1d80*/  LDG.E R0, desc[UR36][R24.64+0x10] ;  /* 0x0000102418007981 */ /* 0x000ea2000c1e1900 */
[----:B0-----:R-:W-:Y:S01]  /*1d90*/  MOV R3, 0x0 ;  /* 0x0000000000037802 */ /* 0x001fe20000000f00 */
[----:B------:R-:W-:Y:S02]  /*1da0*/  HFMA2 R5, -RZ, RZ, 0, 0 ;  /* 0x00000000ff057431 */ /* 0x000fe400000001ff */
[----:B------:R-:W-:Y:S01]  /*1db0*/  IMAD.MOV.U32 R4, RZ, RZ, 0x10 ;  /* 0x00000010ff047424 */ /* 0x000fe200078e00ff */
[----:B---3--:R0:W1:Y:S02]  /*1dc0*/  LDC.64 R6, c[0x4][R3] ;  /* 0x0100000003067b82 */ /* 0x0080640000000a00 */
[----:B-12---:R0:W2:Y:S04]  /*1dd0*/  F2I.TRUNC.NTZ R27, R0 ;  /* 0x00000000001b7305 */ /* 0x0060a8000020f100 */
[----:B------:R-:W-:-:S07]  /*1de0*/  LEPC R20, `(.L_x_47) ;  /* 0x000000001014794e */ /* 0x000fce0000000000 */
[----:B0-2---:R-:W-:Y:S05]  /*1df0*/  CALL.ABS.NOINC R6 ;  /* 0x0000000006007343 */ /* 0x005fea0003c00000 */
.L_x_47:
        /* <DEDUP_REMOVED lines=10> */
[----:B0-----:R-:W-:Y:S01]  /*1ea0*/  IMAD.U32 R4, RZ, RZ, UR4 ;  /* 0x00000004ff047e24 */ /* 0x001fe2000f8e00ff */
[----:B-1----:R-:W-:-:S07]  /*1eb0*/  MOV R5, UR5 ;  /* 0x0000000500057c02 */ /* 0x002fce0008000f00 */
[----:B------:R-:W-:-:S07]  /*1ec0*/  LEPC R20, `(.L_x_49) ;  /* 0x000000001014794e */ /* 0x000fce0000000000 */
[----:B--2---:R-:W-:Y:S05]  /*1ed0*/  CALL.ABS.NOINC R8 ;  /* 0x0000000008007343 */ /* 0x004fea0003c00000 */
.L_x_49:
[----:B------:R-:W-:Y:S05]  /*1ee0*/  BSYNC.RECONVERGENT B6 ;  /* 0x0000000000067941 */ /* 0x000fea0003800200 */
.L_x_48:
[----:B------:R-:W-:Y:S01]  /*1ef0*/  MOV R0, 0x0 ;  /* 0x0000000000007802 */ /* 0x000fe20000000f00 */
[----:B------:R-:W0:Y:S03]  /*1f00*/  LDCU UR4, c[0x0][0x394] ;  /* 0x00007280ff0477ac */ /* 0x000e260008000800 */
[----:B------:R1:W2:Y:S01]  /*1f10*/  LDC.64 R6, c[0x4][R0] ;  /* 0x0100000000067b82 */ /* 0x0002a20000000a00 */
[----:B0-----:R-:W-:-:S04]  /*1f20*/  IMAD R26, R2, UR4, RZ ;  /* 0x00000004021a7c24 */ /* 0x001fc8000f8e02ff */
[----:B-1----:R-:W-:-:S07]  /*1f30*/  IMAD.WIDE.U32 R4, R26, 0x4, RZ ;  /* 0x000000041a047825 */ /* 0x002fce00078e00ff */
[----:B------:R-:W-:-:S07]  /*1f40*/  LEPC R20, `(.L_x_50) ;  /* 0x000000001014794e */ /* 0x000fce0000000000 */
[----:B--2---:R-:W-:Y:S05]  /*1f50*/  CALL.ABS.NOINC R6 ;  /* 0x0000000006007343 */ /* 0x004fea0003c00000 */
.L_x_50:
[----:B------:R0:W-:Y:S01]  /*1f60*/  ST.E.64 desc[UR36][R18.64], R4 ;  /* 0x0000000412007985 */ /* 0x0001e2000c101b24 */
[----:B------:R-:W-:Y:S01]  /*1f70*/  ISETP.NE.U32.AND P0, PT, R4, RZ, PT ;  /* 0x000000ff0400720c */ /* 0x000fe20003f05070 */
[----:B------:R-:W-:Y:S03]  /*1f80*/  BSSY.RECONVERGENT B6, `(.L_x_51) ;  /* 0x000000d000067945 */ /* 0x000fe60003800200 */
[----:B------:R-:W-:-:S13]  /*1f90*/  ISETP.NE.AND.EX P0, PT, R5, RZ, PT, P0 ;  /* 0x000000ff0500720c */ /* 0x000fda0003f05300 */
[----:B0-----:R-:W-:Y:S05]  /*1fa0*/  @P0 BRA `(.L_x_52) ;  /* 0x0000000000280947 */ /* 0x001fea0003800000 */
[----:B------:R-:W-:Y:S01]  /*1fb0*/  MOV R0, 0x10 ;  /* 0x0000001000007802 */ /* 0x000fe20000000f00 */
[----:B------:R0:W-:Y:S01]  /*1fc0*/  STL [R1], R26 ;  /* 0x0000001a01007387 */ /* 0x0001e20000100800 */
[----:B------:R-:W1:Y:S01]  /*1fd0*/  LDCU.64 UR4, c[0x4][0x28] ;  /* 0x01000500ff0477ac */ /* 0x000e620008000a00 */
[----:B------:R-:W-:Y:S01]  /*1fe0*/  IMAD.MOV.U32 R6, RZ, RZ, R31 ;  /* 0x000000ffff067224 */ /* 0x000fe200078e001f */
[----:B------:R0:W2:Y:S01]  /*1ff0*/  LDC.64 R8, c[0x4][R0] ;  /* 0x0100000000087b82 */ /* 0x0000a20000000a00 */
[----:B------:R-:W-:Y:S01]  /*2000*/  MOV R7, R30 ;  /* 0x0000001e00077202 */ /* 0x000fe20000000f00 */
[----:B-1----:R-:W-:Y:S02]  /*2010*/  IMAD.U32 R4, RZ, RZ, UR4 ;  /* 0x00000004ff047e24 */ /* 0x002fe4000f8e00ff */
[----:B0-----:R-:W-:-:S07]  /*2020*/  IMAD.U32 R5, RZ, RZ, UR5 ;  /* 0x00000005ff057e24 */ /* 0x001fce000f8e00ff */
[----:B------:R-:W-:-:S07]  /*2030*/  LEPC R20, `(.L_x_52) ;  /* 0x000000001014794e */ /* 0x000fce0000000000 */
[----:B--2---:R-:W-:Y:S05]  /*2040*/  CALL.ABS.NOINC R8 ;  /* 0x0000000008007343 */ /* 0x004fea0003c00000 */
.L_x_52:
[----:B------:R-:W-:Y:S05]  /*2050*/  BSYNC.RECONVERGENT B6 ;  /* 0x0000000000067941 */ /* 0x000fea0003800200 */
.L_x_51:
[----:B------:R-:W0:Y:S01]  /*2060*/  LDC R3, c[0x0][0x394] ;  /* 0x0000e500ff037b82 */ /* 0x000e220000000800 */
[----:B------:R-:W-:Y:S01]  /*2070*/  BSSY.RECONVERGENT B2, `(.L_x_53) ;  /* 0x0000113000027945 */ /* 0x000fe20003800200 */
[----:B------:R-:W-:Y:S02]  /*2080*/  IMAD.SHL.U32 R0, R27, 0x2, RZ ;  /* 0x000000021b007824 */ /* 0x000fe400078e00ff */
[----:B------:R-:W-:Y:S01]  /*2090*/  IMAD.MOV.U32 R5, RZ, RZ, RZ ;  /* 0x000000ffff057224 */ /* 0x000fe200078e00ff */
[----:B0-----:R0:W-:Y:S06]  /*20a0*/  ST.E.64 desc[UR36][R18.64+0x8], R2 ;  /* 0x0000080212007985 */ /* 0x0011ec000c101b24 */
.L_x_70:
[----:B------:R-:W-:Y:S01]  /*20b0*/  ISETP.GE.AND P0, PT, R32, 0x1, PT ;  /* 0x000000012000780c */ /* 0x000fe20003f06270 */
[----:B------:R-:W-:-:S12]  /*20c0*/  BSSY.RECONVERGENT B1, `(.L_x_54) ;  /* 0x000010a000017945 */ /* 0x000fd80003800200 */
[----:B-1----:R-:W-:Y:S05]  /*20d0*/  @!P0 BRA `(.L_x_55) ;  /* 0x0000001000208947 */ /* 0x002fea0003800000 */
[----:B------:R-:W-:Y:S01]  /*20e0*/  LEA R7, P0, R5, R0, 0x2 ;  /* 0x0000000005077211 */ /* 0x000fe200078010ff */
[----:B------:R-:W-:Y:S01]  /*20f0*/  BSSY.RECONVERGENT B0, `(.L_x_56) ;  /* 0x0000105000007945 */ /* 0x000fe20003800200 */
[----:B0-----:R-:W-:Y:S02]  /*2100*/  IMAD.MOV.U32 R3, RZ, RZ, RZ ;  /* 0x000000ffff037224 */ /* 0x001fe400078e00ff */
[----:B------:R-:W-:Y:S02]  /*2110*/  LEA R8, P1, R7, R24, 0x2 ;  /* 0x0000001807087211 */ /* 0x000fe400078210ff */
[----:B------:R-:W-:-:S04]  /*2120*/  LEA.HI.X.SX32 R2, R0, RZ, 0x1, P0 ;  /* 0x000000ff00027211 */ /* 0x000fc800000f0eff */
[----:B------:R-:W-:-:S07]  /*2130*/  LEA.HI.X R9, R7, R25, R2, 0x2, P1 ;  /* 0x0000001907097211 */ /* 0x000fce00008f1402 */
.L_x_69:
[----:B------:R-:W0:Y:S01]  /*2140*/  LDC.64 R12, c[0x0][0x398] ;  /* 0x0000e600ff0c7b82 */ /* 0x000e220000000a00 */
[----:B------:R-:W2:Y:S04]  /*2150*/  LDG.E R7, desc[UR36][R8.64+0x18] ;  /* 0x0000182408077981 */ /* 0x000ea8000c1e1900 */
[----:B------:R-:W3:Y:S04]  /*2160*/  LDG.E R28, desc[UR36][R8.64+0x1c] ;  /* 0x00001c24081c7981 */ /* 0x000ee8000c1e1900 */
[----:B0-----:R-:W2:Y:S04]  /*2170*/  LDG.E R2, desc[UR36][R12.64] ;  /* 0x000000240c027981 */ /* 0x001ea8000c1e1900 */
[----:B------:R-:W3:Y:S01]  /*2180*/  LDG.E R21, desc[UR36][R12.64+0x4] ;  /* 0x000004240c157981 */ /* 0x000ee2000c1e1900 */
[----:B------:R-:W-:Y:S01]  /*2190*/  SHF.L.U32 R11, R5, 0x1, RZ ;  /* 0x00000001050b7819 */ /* 0x000fe200000006ff */
[----:B------:R-:W-:-:S02]  /*21a0*/  IMAD.MOV.U32 R14, RZ, RZ, R22 ;  /* 0x000000ffff0e7224 */ /* 0x000fc400078e0016 */
[----:B------:R-:W-:Y:S02]  /*21b0*/  IMAD.MOV.U32 R15, RZ, RZ, R23 ;  /* 0x000000ffff0f7224 */ /* 0x000fe400078e0017 */
[----:B------:R-:W-:Y:S02]  /*21c0*/  IMAD.WIDE.U32 R14, R11, 0x4, R14 ;  /* 0x000000040b0e7825 */ /* 0x000fe400078e000e */
[----:B------:R-:W0:Y:S03]  /*21d0*/  LDC.64 R10, c[0x0][0x388] ;  /* 0x0000e200ff0a7b82 */ /* 0x000e260000000a00 */
[----:B------:R1:W5:Y:S04]  /*21e0*/  LD.E R4, desc[UR36][R14.64] ;  /* 0x000000240e047980 */ /* 0x000368000c101900 */
[----:B------:R1:W5:Y:S01]  /*21f0*/  LD.E R6, desc[UR36][R14.64+0x4] ;  /* 0x000004240e067980 */ /* 0x000362000c101900 */
[----:B------:R-:W-:Y:S01]  /*2200*/  BSSY.RECONVERGENT B3, `(.L_x_57) ;  /* 0x0000014000037945 */ /* 0x000fe20003800200 */
[----:B0-----:R-:W-:-:S04]  /*2210*/  IMAD.WIDE.U32 R10, R3, 0x8, R10 ;  /* 0x00000008030a7825 */ /* 0x001fc800078e000a */
[----:B--2---:R-:W-:Y:S01]  /*2220*/  FADD R7, R7, R2 ;  /* 0x0000000207077221 */ /* 0x004fe20000000000 */
[----:B---3--:R-:W-:-:S04]  /*2230*/  FADD R28, R28, R21 ;  /* 0x000000151c1c7221 */ /* 0x008fc80000000000 */
[----:B------:R-:W-:-:S04]  /*2240*/  FADD R21, R7, -R28 ;  /* 0x8000001c07157221 */ /* 0x000fc80000000000 */
[----:B------:R-:W-:Y:S01]  /*2250*/  VIADD R2, R21, 0xf3000000 ;  /* 0xf300000015027836 */ /* 0x000fe20000000000 */
[----:B------:R1:W0:Y:S04]  /*2260*/  MUFU.RSQ R20, R21 ;  /* 0x0000001500147308 */ /* 0x0002280000001400 */
[----:B------:R-:W-:Y:S01]  /*2270*/  ISETP.GT.U32.AND P0, PT, R2, 0x727fffff, PT ;  /* 0x727fffff0200780c */ /* 0x000fe20003f04070 */
[----:B------:R-:W-:-:S04]  /*2280*/  FMUL R2, R28, R28 ;  /* 0x0000001c1c027220 */ /* 0x000fc80000400000 */
[----:B------:R-:W-:-:S08]  /*2290*/  FFMA R29, R7, R7, -R2 ;  /* 0x00000007071d7223 */ /* 0x000fd00000000802 */
[----:B01----:R-:W-:Y:S05]  /*22a0*/  @!P0 BRA `(.L_x_58) ;  /* 0x0000000000148947 */ /* 0x003fea0003800000 */
[----:B------:R-:W-:Y:S02]  /*22b0*/  MOV R2, R21 ;  /* 0x0000001500027202 */ /* 0x000fe40000000f00 */
[----:B------:R-:W-:-:S07]  /*22c0*/  MOV R20, 0x22e0 ;  /* 0x000022e000147802 */ /* 0x000fce0000000f00 */
[----:B-----5:R-:W-:Y:S05]  /*22d0*/  CALL.REL.NOINC `($__internal_1_$__cuda_sm20_sqrt_rn_f32_slowpath) ;  /* 0x0000001400007944 */ /* 0x020fea0003c00000 */
[----:B------:R-:W-:Y:S01]  /*22e0*/  IMAD.MOV.U32 R12, RZ, RZ, R14 ;  /* 0x000000ffff0c7224 */ /* 0x000fe200078e000e */
[----:B------:R-:W-:Y:S06]  /*22f0*/  BRA `(.L_x_59) ;  /* 0x0000000000107947 */ /* 0x000fec0003800000 */
.L_x_58:
[----:B------:R-:W-:Y:S01]  /*2300*/  FMUL.FTZ R12, R21, R20 ;  /* 0x00000014150c7220 */ /* 0x000fe20000410000 */
[----:B------:R-:W-:-:S03]  /*2310*/  FMUL.FTZ R2, R20, 0.5 ;  /* 0x3f00000014027820 */ /* 0x000fc60000410000 */
[----:B------:R-:W-:-:S04]  /*2320*/  FFMA R13, -R12, R12, R21 ;  /* 0x0000000c0c0d7223 */ /* 0x000fc80000000115 */
[----:B------:R-:W-:-:S07]  /*2330*/  FFMA R12, R13, R2, R12 ;  /* 0x000000020d0c7223 */ /* 0x000fce000000000c */
.L_x_59:
[----:B------:R-:W-:Y:S05]  /*2340*/  BSYNC.RECONVERGENT B3 ;  /* 0x0000000000037941 */ /* 0x000fea0003800200 */
.L_x_57:
[----:B------:R-:W0:Y:S01]  /*2350*/  F2F.F64.F32 R12, R12 ;  /* 0x0000000c000c7310 */ /* 0x000e220000201800 */
[----:B------:R-:W-:Y:S07]  /*2360*/  BSSY.RECONVERGENT B3, `(.L_x_60) ;  /* 0x000000e000037945 */ /* 0x000fee0003800200 */
[----:B0-----:R-:W0:Y:S01]  /*2370*/  MUFU.RCP64H R15, R13 ;  /* 0x0000000d000f7308 */ /* 0x001e220000001800 */
[----:B------:R-:W-:-:S05]  /*2380*/  VIADD R14, R13, 0x300402 ;  /* 0x003004020d0e7836 */ /* 0x000fca0000000000 */
[----:B------:R-:W-:Y:S01]  /*2390*/  FSETP.GEU.AND P0, PT, |R14|, 5.8789094863358348022e-39, PT ;  /* 0x004004020e00780b */ /* 0x000fe20003f0e200 */
[----:B0-----:R-:W-:-:S08]  /*23a0*/  DFMA R20, -R12, R14, 1 ;  /* 0x3ff000000c14742b */ /* 0x001fd0000000010e */
[----:B------:R-:W-:-:S08]  /*23b0*/  DFMA R20, R20, R20, R20 ;  /* 0x000000141414722b */ /* 0x000fd00000000014 */
[----:B------:R-:W-:-:S08]  /*23c0*/  DFMA R14, R14, R20, R14 ;  /* 0x000000140e0e722b */ /* 0x000fd0000000000e */
[----:B------:R-:W-:-:S08]  /*23d0*/  DFMA R20, -R12, R14, 1 ;  /* 0x3ff000000c14742b */ /* 0x000fd0000000010e */
[----:B------:R-:W-:Y:S01]  /*23e0*/  DFMA R14, R14, R20, R14 ;  /* 0x000000140e0e722b */ /* 0x000fe2000000000e */
[----:B------:R-:W-:Y:S10]  /*23f0*/  @P0 BRA `(.L_x_61) ;  /* 0x0000000000100947 */ /* 0x000ff40003800000 */
[----:B------:R-:W-:Y:S02]  /*2400*/  LOP3.LUT R27, R13, 0x7fffffff, RZ, 0xc0, !PT ;  /* 0x7fffffff0d1b7812 */ /* 0x000fe400078ec0ff */
[----:B------:R-:W-:-:S03]  /*2410*/  MOV R2, 0x2440 ;  /* 0x0000244000027802 */ /* 0x000fc60000000f00 */
[----:B------:R-:W-:-:S07]  /*2420*/  VIADD R27, R27, 0xfff00000 ;  /* 0xfff000001b1b7836 */ /* 0x000fce0000000000 */
[----:B-----5:R-:W-:Y:S05]  /*2430*/  CALL.REL.NOINC `($__internal_0_$__cuda_sm20_dblrcp_rn_slowpath_v3) ;  /* 0x0000001000047944 */ /* 0x020fea0003c00000 */
.L_x_61:
[----:B------:R-:W-:Y:S05]  /*2440*/  BSYNC.RECONVERGENT B3 ;  /* 0x0000000000037941 */ /* 0x000fea0003800200 */
.L_x_60:
[----:B------:R-:W-:Y:S01]  /*2450*/  FADD R13, R7, R28 ;  /* 0x0000001c070d7221 */ /* 0x000fe20000000000 */
[----:B------:R-:W-:Y:S01]  /*2460*/  UMOV UR4, 0x60000000 ;  /* 0x6000000000047882 */ /* 0x000fe20000000000 */
[----:B------:R-:W-:Y:S01]  /*2470*/  UMOV UR5, 0x3fe6a09e ;  /* 0x3fe6a09e00057882 */ /* 0x000fe20000000000 */
[----:B------:R-:W-:Y:S01]  /*2480*/  BSSY.RECONVERGENT B3, `(.L_x_62) ;  /* 0x000000f000037945 */ /* 0x000fe20003800200 */
[----:B------:R-:W-:Y:S01]  /*2490*/  DMUL R14, R14, UR4 ;  /* 0x000000040e0e7c28 */ /* 0x000fe20008000000 */
[----:B------:R-:W-:Y:S01]  /*24a0*/  IADD3 R2, PT, PT, R13, -0xd000000, RZ ;  /* 0xf30000000d027810 */ /* 0x000fe20007ffe0ff */
[----:B------:R0:W1:Y:S03]  /*24b0*/  MUFU.RSQ R12, R13 ;  /* 0x0000000d000c7308 */ /* 0x0000660000001400 */
[----:B------:R-:W-:-:S05]  /*24c0*/  ISETP.GT.U32.AND P0, PT, R2, 0x727fffff, PT ;  /* 0x727fffff0200780c */ /* 0x000fca0003f04070 */
[----:B------:R0:W2:Y:S08]  /*24d0*/  F2F.F32.F64 R7, R14 ;  /* 0x0000000e00077310 */ /* 0x0000b00000301000 */
[----:B------:R-:W-:Y:S05]  /*24e0*/  @!P0 BRA `(.L_x_63) ;  /* 0x0000000000108947 */ /* 0x000fea0003800000 */
[----:B------:R-:W-:Y:S01]  /*24f0*/  IMAD.MOV.U32 R2, RZ, RZ, R13 ;  /* 0x000000ffff027224 */ /* 0x000fe200078e000d */
[----:B------:R-:W-:-:S07]  /*2500*/  MOV R20, 0x2520 ;  /* 0x0000252000147802 */ /* 0x000fce0000000f00 */
[----:B012--5:R-:W-:Y:S05]  /*2510*/  CALL.REL.NOINC `($__internal_1_$__cuda_sm20_sqrt_rn_f32_slowpath) ;  /* 0x0000001000707944 */ /* 0x027fea0003c00000 */
[----:B------:R-:W-:Y:S05]  /*2520*/  BRA `(.L_x_64) ;  /* 0x0000000000107947 */ /* 0x000fea0003800000 */
.L_x_63:
[----:B01----:R-:W-:Y:S01]  /*2530*/  FMUL.FTZ R14, R13, R12 ;  /* 0x0000000c0d0e7220 */ /* 0x003fe20000410000 */
[----:B------:R-:W-:-:S03]  /*2540*/  FMUL.FTZ R2, R12, 0.5 ;  /* 0x3f0000000c027820 */ /* 0x000fc60000410000 */
[----:B------:R-:W-:-:S04]  /*2550*/  FFMA R13, -R14, R14, R13 ;  /* 0x0000000e0e0d7223 */ /* 0x000fc8000000010d */
[----:B------:R-:W-:-:S07]  /*2560*/  FFMA R14, R13, R2, R14 ;  /* 0x000000020d0e7223 */ /* 0x000fce000000000e */
.L_x_64:
[----:B------:R-:W-:Y:S05]  /*2570*/  BSYNC.RECONVERGENT B3 ;  /* 0x0000000000037941 */ /* 0x000fea0003800200 */
.L_x_62:
        /* <DEDUP_REMOVED lines=11> */
[----:B------:R-:W-:Y:S01]  /*2630*/  LOP3.LUT R27, R15, 0x7fffffff, RZ, 0xc0, !PT ;  /* 0x7fffffff0f1b7812 */ /* 0x000fe200078ec0ff */
[----:B------:R-:W-:Y:S01]  /*2640*/  IMAD.MOV.U32 R12, RZ, RZ, R14 ;  /* 0x000000ffff0c7224 */ /* 0x000fe200078e000e */
[----:B------:R-:W-:Y:S02]  /*2650*/  MOV R13, R15 ;  /* 0x0000000f000d7202 */ /* 0x000fe40000000f00 */
[----:B------:R-:W-:Y:S01]  /*2660*/  MOV R2, 0x2690 ;  /* 0x0000269000027802 */ /* 0x000fe20000000f00 */
[----:B------:R-:W-:-:S07]  /*2670*/  VIADD R27, R27, 0xfff00000 ;  /* 0xfff000001b1b7836 */ /* 0x000fce0000000000 */
[----:B--2--5:R-:W-:Y:S05]  /*2680*/  CALL.REL.NOINC `($__internal_0_$__cuda_sm20_dblrcp_rn_slowpath_v3) ;  /* 0x0000000c00707944 */ /* 0x024fea0003c00000 */
[----:B------:R-:W-:Y:S02]  /*2690*/  IMAD.MOV.U32 R12, RZ, RZ, R14 ;  /* 0x000000ffff0c7224 */ /* 0x000fe400078e000e */
[----:B------:R-:W-:-:S07]  /*26a0*/  IMAD.MOV.U32 R13, RZ, RZ, R15 ;  /* 0x000000ffff0d7224 */ /* 0x000fce00078e000f */
.L_x_66:
[----:B------:R-:W-:Y:S05]  /*26b0*/  BSYNC.RECONVERGENT B3 ;  /* 0x0000000000037941 */ /* 0x000fea0003800200 */
.L_x_65:
[----:B------:R-:W3:Y:S04]  /*26c0*/  LDG.E R21, desc[UR36][R10.64+0x4] ;  /* 0x000004240a157981 */ /* 0x000ee8000c1e1900 */
[----:B------:R0:W4:Y:S01]  /*26d0*/  LDG.E R27, desc[UR36][R10.64] ;  /* 0x000000240a1b7981 */ /* 0x000122000c1e1900 */
[----:B------:R-:W1:Y:S01]  /*26e0*/  MUFU.RCP64H R15, 1.7853975296020507812 ;  /* 0x3ffc90fd000f7908 */ /* 0x000e620000001800 */
[----:B------:R-:W-:Y:S01]  /*26f0*/  MOV R30, 0xaa22168c ;  /* 0xaa22168c001e7802 */ /* 0x000fe20000000f00 */
[----:B------:R-:W-:Y:S01]  /*2700*/  IMAD.MOV.U32 R31, RZ, RZ, 0x3ffc90fd ;  /* 0x3ffc90fdff1f7424 */ /* 0x000fe200078e00ff */
[----:B------:R-:W-:Y:S01]  /*2710*/  UMOV UR4, 0x60000000 ;  /* 0x6000000000047882 */ /* 0x000fe20000000000 */
[----:B------:R-:W-:Y:S01]  /*2720*/  IMAD.MOV.U32 R14, RZ, RZ, RZ ;  /* 0x000000ffff0e7224 */ /* 0x000fe200078e00ff */
[----:B------:R-:W-:Y:S01]  /*2730*/  UMOV UR5, 0x3fe6a09e ;  /* 0x3fe6a09e00057882 */ /* 0x000fe20000000000 */
[----:B------:R-:W-:Y:S01]  /*2740*/  IMAD.MOV.U32 R20, RZ, RZ, -0x748574fc ;  /* 0x8b7a8b04ff147424 */ /* 0x000fe200078e00ff */
[----:B------:R-:W-:Y:S01]  /*2750*/  UMOV UR6, 0x3ae80f1e ;  /* 0x3ae80f1e00067882 */ /* 0x000fe20000000000 */
[----:B------:R-:W-:Y:S01]  /*2760*/  UMOV UR7, 0x3eb1380b ;  /* 0x3eb1380b00077882 */ /* 0x000fe20000000000 */
[----:B------:R-:W-:Y:S01]  /*2770*/  FSETP.GEU.AND P1, PT, R29, 1.175494350822287508e-38, PT ;  /* 0x008000001d00780b */ /* 0x000fe20003f2e000 */
[----:B------:R-:W-:Y:S01]  /*2780*/  BSSY.RECONVERGENT B3, `(.L_x_67) ;  /* 0x0000092000037945 */ /* 0x000fe20003800200 */
[----:B-1----:R-:W-:-:S11]  /*2790*/  DFMA R30, R14, -R30, 1 ;  /* 0x3ff000000e1e742b */ /* 0x002fd6000000081e */
[----:B------:R-:W-:Y:S01]  /*27a0*/  @!P1 FMUL R29, R29, 8388608 ;  /* 0x4b0000001d1d9820 */ /* 0x000fe20000400000 */
[----:B------:R-:W-:-:S04]  /*27b0*/  DFMA R30, R30, R30, R30 ;  /* 0x0000001e1e1e722b */ /* 0x000fc8000000001e */
[----:B------:R-:W-:-:S04]  /*27c0*/  ISETP.GT.U32.AND P0, PT, R29, 0x7f7fffff, PT ;  /* 0x7f7fffff1d00780c */ /* 0x000fc80003f04070 */
[----:B------:R-:W-:Y:S02]  /*27d0*/  DFMA R14, R14, R30, R14 ;  /* 0x0000001e0e0e722b */ /* 0x000fe4000000000e */
[----:B------:R-:W-:Y:S01]  /*27e0*/  DMUL R30, R12, UR4 ;  /* 0x000000040c1e7c28 */ /* 0x000fe20008000000 */
[----:B------:R-:W-:Y:S01]  /*27f0*/  UMOV UR4, 0xaeef4ba0 ;  /* 0xaeef4ba000047882 */ /* 0x000fe20000000000 */
[----:B------:R-:W-:-:S04]  /*2800*/  UMOV UR5, 0x3fcb7812 ;  /* 0x3fcb781200057882 */ /* 0x000fc80000000000 */
[----:B0-----:R-:W-:-:S04]  /*2810*/  DMUL R10, R14, -UR4 ;  /* 0x800000040e0a7c28 */ /* 0x001fc80008000000 */
[----:B------:R-:W0:Y:S04]  /*2820*/  F2F.F32.F64 R30, R30 ;  /* 0x0000001e001e7310 */ /* 0x000e280000301000 */
[----:B------:R-:W-:Y:S01]  /*2830*/  DFMA R10, R14, -UR4, R10 ;  /* 0x800000040e0a7c2b */ /* 0x000fe2000800000a */
[----:B---3-5:R-:W-:Y:S01]  /*2840*/  FADD R6, R6, -R21 ;  /* 0x8000001506067221 */ /* 0x028fe20000000000 */
[----:B------:R-:W-:-:S03]  /*2850*/  MOV R21, 0x3ed0ee25 ;  /* 0x3ed0ee2500157802 */ /* 0x000fc60000000f00 */
[----:B------:R-:W-:Y:S01]  /*2860*/  FMUL R13, R6, R6 ;  /* 0x00000006060d7220 */ /* 0x000fe20000400000 */
[----:B----4-:R-:W-:-:S03]  /*2870*/  FADD R4, R4, -R27 ;  /* 0x8000001b04047221 */ /* 0x010fc60000000000 */
[----:B0-----:R-:W-:Y:S01]  /*2880*/  FMUL R13, R30, R13 ;  /* 0x0000000d1e0d7220 */ /* 0x001fe20000400000 */
[----:B------:R-:W-:-:S03]  /*2890*/  FMUL R4, R4, R4 ;  /* 0x0000000404047220 */ /* 0x000fc60000400000 */
[----:B------:R-:W-:Y:S01]  /*28a0*/  FMUL R6, R30, R13 ;  /* 0x0000000d1e067220 */ /* 0x000fe20000400000 */
[----:B------:R-:W-:Y:S01]  /*28b0*/  DMUL R12, R10, R10 ;  /* 0x0000000a0a0c7228 */ /* 0x000fe20000000000 */
[----:B--2---:R-:W-:Y:S01]  /*28c0*/  FMUL R2, R7, R4 ;  /* 0x0000000407027220 */ /* 0x004fe20000400000 */
[----:B------:R-:W-:-:S03]  /*28d0*/  VIADD R4, R29, 0xc0d55555 ;  /* 0xc0d555551d047836 */ /* 0x000fc60000000000 */
[----:B------:R-:W-:Y:S01]  /*28e0*/  FFMA R2, R7, R2, R6 ;  /* 0x0000000207027223 */ /* 0x000fe20000000006 */
[----:B------:R-:W-:Y:S01]  /*28f0*/  DADD R6, -R10, -UR4 ;  /* 0x800000040a067e29 */ /* 0x000fe20008000100 */
[----:B------:R-:W-:Y:S01]  /*2900*/  LOP3.LUT R4, R4, 0xff800000, RZ, 0xc0, !PT ;  /* 0xff80000004047812 */ /* 0x000fe200078ec0ff */
[----:B------:R-:W-:Y:S01]  /*2910*/  DFMA R20, R12, UR6, R20 ;  /* 0x000000060c147c2b */ /* 0x000fe20008000014 */
[----:B------:R-:W-:Y:S01]  /*2920*/  UMOV UR6, 0x9f02676f ;  /* 0x9f02676f00067882 */ /* 0x000fe20000000000 */
[----:B------:R-:W-:-:S04]  /*2930*/  UMOV UR7, 0x3ef3b266 ;  /* 0x3ef3b26600077882 */ /* 0x000fc80000000000 */
[----:B------:R-:W-:Y:S02]  /*2940*/  DADD R6, R6, R6 ;  /* 0x0000000006067229 */ /* 0x000fe40000000006 */
[----:B------:R-:W-:Y:S01]  /*2950*/  DFMA R20, R12, R20, UR6 ;  /* 0x000000060c147e2b */ /* 0x000fe20008000014 */
[----:B------:R-:W-:Y:S01]  /*2960*/  UMOV UR6, 0xa9ab0956 ;  /* 0xa9ab095600067882 */ /* 0x000fe20000000000 */
[----:B------:R-:W-:-:S04]  /*2970*/  UMOV UR7, 0x3f1745cb ;  /* 0x3f1745cb00077882 */ /* 0x000fc80000000000 */
[----:B------:R-:W-:Y:S01]  /*2980*/  DFMA R6, -R10, -UR4, R6 ;  /* 0x800000040a067c2b */ /* 0x000fe20008000106 */
[----:B------:R-:W-:Y:S01]  /*2990*/  UMOV UR4, 0x0 ;  /* 0x0000000000047882 */ /* 0x000fe20000000000 */
[----:B------:R-:W-:Y:S01]  /*29a0*/  DFMA R20, R12, R20, UR6 ;  /* 0x000000060c147e2b */ /* 0x000fe20008000014 */
[----:B------:R-:W-:Y:S01]  /*29b0*/  UMOV UR6, 0x2d1b5154 ;  /* 0x2d1b515400067882 */ /* 0x000fe20000000000 */
[----:B------:R-:W-:Y:S01]  /*29c0*/  UMOV UR7, 0x3f3c71c7 ;  /* 0x3f3c71c700077882 */ /* 0x000fe20000000000 */
[----:B------:R-:W-:-:S03]  /*29d0*/  UMOV UR5, 0x40080000 ;  /* 0x4008000000057882 */ /* 0x000fc60000000000 */
[----:B------:R-:W-:Y:S02]  /*29e0*/  DMUL R6, R14, R6 ;  /* 0x000000060e067228 */ /* 0x000fe40000000000 */
[----:B------:R-:W-:Y:S01]  /*29f0*/  DFMA R20, R12, R20, UR6 ;  /* 0x000000060c147e2b */ /* 0x000fe20008000014 */
[----:B------:R-:W-:Y:S01]  /*2a00*/  UMOV UR6, 0x923be72d ;  /* 0x923be72d00067882 */ /* 0x000fe20000000000 */
[----:B------:R-:W-:-:S06]  /*2a10*/  UMOV UR7, 0x3f624924 ;  /* 0x3f62492400077882 */ /* 0x000fcc0000000000 */
[----:B------:R-:W-:Y:S01]  /*2a20*/  DFMA R20, R12, R20, UR6 ;  /* 0x000000060c147e2b */ /* 0x000fe20008000014 */
[----:B------:R-:W-:Y:S01]  /*2a30*/  UMOV UR6, 0x9999a3c4 ;  /* 0x9999a3c400067882 */ /* 0x000fe20000000000 */
[----:B------:R-:W-:-:S06]  /*2a40*/  UMOV UR7, 0x3f899999 ;  /* 0x3f89999900077882 */ /* 0x000fcc0000000000 */
[----:B------:R-:W-:Y:S01]  /*2a50*/  DFMA R20, R12, R20, UR6 ;  /* 0x000000060c147e2b */ /* 0x000fe20008000014 */
[----:B------:R-:W-:Y:S01]  /*2a60*/  UMOV UR6, 0x55555554 ;  /* 0x5555555400067882 */ /* 0x000fe20000000000 */
[----:B------:R-:W-:-:S06]  /*2a70*/  UMOV UR7, 0x3fb55555 ;  /* 0x3fb5555500077882 */ /* 0x000fcc0000000000 */
[----:B------:R-:W-:-:S08]  /*2a80*/  DFMA R20, R12, R20, UR6 ;  /* 0x000000060c147e2b */ /* 0x000fd00008000014 */
[----:B------:R-:W-:Y:S01]  /*2a90*/  DMUL R20, R12, R20 ;  /* 0x000000140c147228 */ /* 0x000fe20000000000 */
[----:B------:R-:W-:Y:S02]  /*2aa0*/  IMAD.MOV.U32 R12, RZ, RZ, -0x105c611 ;  /* 0xfefa39efff0c7424 */ /* 0x000fe400078e00ff */
[----:B------:R-:W-:-:S05]  /*2ab0*/  IMAD.MOV.U32 R13, RZ, RZ, 0x3fe62e42 ;  /* 0x3fe62e42ff0d7424 */ /* 0x000fca00078e00ff */
[----:B------:R-:W-:Y:S02]  /*2ac0*/  DFMA R20, R10, R20, R6 ;  /* 0x000000140a14722b */ /* 0x000fe40000000006 */
[----:B------:R-:W-:Y:S01]  /*2ad0*/  DFMA R12, R12, UR4, R10 ;  /* 0x000000040c0c7c2b */ /* 0x000fe2000800000a */
[----:B------:R-:W-:Y:S01]  /*2ae0*/  IMAD.MOV.U32 R6, RZ, RZ, -0x105c611 ;  /* 0xfefa39efff067424 */ /* 0x000fe200078e00ff */
[----:B------:R-:W-:-:S06]  /*2af0*/  MOV R7, 0x3fe62e42 ;  /* 0x3fe62e4200077802 */ /* 0x000fcc0000000f00 */
[----:B------:R-:W-:-:S08]  /*2b00*/  DFMA R14, -R6, 3, R12 ;  /* 0x40080000060e782b */ /* 0x000fd0000000010c */
[----:B------:R-:W-:-:S08]  /*2b10*/  DADD R14, -R10, R14 ;  /* 0x000000000a0e7229 */ /* 0x000fd0000000010e */
[----:B------:R-:W-:Y:S01]  /*2b20*/  DADD R10, R20, -R14 ;  /* 0x00000000140a7229 */ /* 0x000fe2000000080e */
[----:B------:R-:W-:Y:S01]  /*2b30*/  IMAD.MOV.U32 R14, RZ, RZ, 0x3b39803f ;  /* 0x3b39803fff0e7424 */ /* 0x000fe200078e00ff */
[-C--:B------:R-:W-:Y:S01]  /*2b40*/  IADD3 R20, PT, PT, R29, -R4.reuse, RZ ;  /* 0x800000041d147210 */ /* 0x080fe20007ffe0ff */
[----:B------:R-:W-:Y:S01]  /*2b50*/  IMAD.MOV.U32 R15, RZ, RZ, 0x3c7abc9e ;  /* 0x3c7abc9eff0f7424 */ /* 0x000fe200078e00ff */
[----:B------:R-:W-:-:S05]  /*2b60*/  I2FP.F32.S32 R4, R4 ;  /* 0x0000000400047245 */ /* 0x000fca0000201400 */
[----:B------:R-:W-:Y:S01]  /*2b70*/  DFMA R10, R14, UR4, R10 ;  /* 0x000000040e0a7c2b */ /* 0x000fe2000800000a */
[----:B------:R-:W-:Y:S01]  /*2b80*/  UMOV UR4, 0x3b39803f ;  /* 0x3b39803f00047882 */ /* 0x000fe20000000000 */
[----:B------:R-:W-:Y:S02]  /*2b90*/  IMAD.MOV.U32 R15, RZ, RZ, 0x3e055027 ;  /* 0x3e055027ff0f7424 */ /* 0x000fe400078e00ff */
[----:B------:R-:W-:Y:S01]  /*2ba0*/  FADD R14, R20, -1 ;  /* 0xbf800000140e7421 */ /* 0x000fe20000000000 */
[----:B------:R-:W-:-:S03]  /*2bb0*/  UMOV UR5, 0x3c7abc9e ;  /* 0x3c7abc9e00057882 */ /* 0x000fc60000000000 */
[C---:B------:R-:W-:Y:S01]  /*2bc0*/  FFMA R15, R14.reuse, -R15, 0.14084610342979431152 ;  /* 0x3e1039f60e0f7423 */ /* 0x040fe2000000080f */
[----:B------:R-:W-:Y:S01]  /*2bd0*/  DADD R10, R12, R10 ;  /* 0x000000000c0a7229 */ /* 0x000fe2000000000a */
[----:B------:R-:W-:Y:S02]  /*2be0*/  FSEL R13, RZ, -23, P1 ;  /* 0xc1b80000ff0d7808 */ /* 0x000fe40000800000 */
[----:B------:R-:W-:Y:S01]  /*2bf0*/  FFMA R15, R14, R15, -0.12148627638816833496 ;  /* 0xbdf8cdcc0e0f7423 */ /* 0x000fe2000000000f */
[----:B------:R-:W-:-:S03]  /*2c00*/  IMAD.MOV.U32 R12, RZ, RZ, 0x7f800000 ;  /* 0x7f800000ff0c7424 */ /* 0x000fc600078e00ff */
[----:B------:R-:W-:Y:S01]  /*2c10*/  FFMA R15, R14, R15, 0.13980610668659210205 ;  /* 0x3e0f29550e0f7423 */ /* 0x000fe2000000000f */
[----:B------:R-:W-:Y:S01]  /*2c20*/  FFMA R4, R4, 1.1920928955078125e-07, R13 ;  /* 0x3400000004047823 */ /* 0x000fe2000000000d */
[----:B------:R-:W-:Y:S01]  /*2c30*/  FFMA R12, R29, R12, +INF ;  /* 0x7f8000001d0c7423 */ /* 0x000fe2000000000c */
[----:B------:R-:W0:Y:S01]  /*2c40*/  F2F.F32.F64 R10, R10 ;  /* 0x0000000a000a7310 */ /* 0x000e220000301000 */
[----:B------:R-:W-:-:S04]  /*2c50*/  FFMA R15, R14, R15, -0.16684235632419586182 ;  /* 0xbe2ad8b90e0f7423 */ /* 0x000fc8000000000f */
[----:B------:R-:W-:-:S04]  /*2c60*/  FFMA R15, R14, R15, 0.20012299716472625732 ;  /* 0x3e4ced0b0e0f7423 */ /* 0x000fc8000000000f */
[----:B------:R-:W-:-:S04]  /*2c70*/  FFMA R15, R14, R15, -0.24999669194221496582 ;  /* 0xbe7fff220e0f7423 */ /* 0x000fc8000000000f */
[----:B------:R-:W-:Y:S01]  /*2c80*/  FFMA R15, R14, R15, 0.33333182334899902344 ;  /* 0x3eaaaa780e0f7423 */ /* 0x000fe2000000000f */
[----:B0-----:R-:W-:-:S03]  /*2c90*/  FADD R11, R10, R10 ;  /* 0x0000000a0a0b7221 */ /* 0x001fc60000000000 */
[----:B------:R-:W-:Y:S01]  /*2ca0*/  FFMA R15, R14, R15, -0.5 ;  /* 0xbf0000000e0f7423 */ /* 0x000fe2000000000f */
[----:B------:R-:W-:-:S03]  /*2cb0*/  FFMA R2, R2, 2, R11 ;  /* 0x4000000002027823 */ /* 0x000fc6000000000b */
[----:B------:R-:W-:-:S04]  /*2cc0*/  FMUL R15, R14, R15 ;  /* 0x0000000f0e0f7220 */ /* 0x000fc80000400000 */
[----:B------:R-:W-:-:S04]  /*2cd0*/  FFMA R15, R14, R15, R14 ;  /* 0x0000000f0e0f7223 */ /* 0x000fc8000000000e */
[----:B------:R-:W-:Y:S01]  /*2ce0*/  @!P0 FFMA R12, R4, 0.69314718246459960938, R15 ;  /* 0x3f317218040c8823 */ /* 0x000fe2000000000f */
[----:B------:R-:W-:-:S04]  /*2cf0*/  FSETP.NEU.AND P0, PT, R29, RZ, PT ;  /* 0x000000ff1d00720b */ /* 0x000fc80003f0d000 */
[----:B------:R-:W-:Y:S01]  /*2d00*/  FSEL R13, R12, -INF , P0 ;  /* 0xff8000000c0d7808 */ /* 0x000fe20000000000 */
[----:B------:R-:W-:-:S04]  /*2d10*/  IMAD.MOV.U32 R12, RZ, RZ, 0x652b82fe ;  /* 0x652b82feff0c7424 */ /* 0x000fc800078e00ff */
[----:B------:R-:W-:Y:S01]  /*2d20*/  FADD R2, R2, R13 ;  /* 0x0000000d02027221 */ /* 0x000fe20000000000 */
[----:B------:R-:W-:-:S03]  /*2d30*/  MOV R13, 0x3ff71547 ;  /* 0x3ff71547000d7802 */ /* 0x000fc60000000f00 */
[----:B------:R-:W0:Y:S02]  /*2d40*/  F2F.F64.F32 R10, R2 ;  /* 0x00000002000a7310 */ /* 0x000e240000201800 */
[----:B0-----:R-:W-:-:S08]  /*2d50*/  DMUL R10, R10, -0.5 ;  /* 0xbfe000000a0a7828 */ /* 0x001fd00000000000 */
[----:B------:R-:W-:Y:S02]  /*2d60*/  DFMA R12, R10, R12, 6.75539944105574400000e+15 ;  /* 0x433800000a0c742b */ /* 0x000fe4000000000c */
[----:B------:R-:W-:-:S06]  /*2d70*/  FSETP.GEU.AND P0, PT, |R11|, 4.1917929649353027344, PT ;  /* 0x4086232b0b00780b */ /* 0x000fcc0003f0e200 */
[----:B------:R-:W-:-:S08]  /*2d80*/  DADD R14, R12, -6.75539944105574400000e+15 ;  /* 0xc33800000c0e7429 */ /* 0x000fd00000000000 */
[----:B------:R-:W-:-:S08]  /*2d90*/  DFMA R6, R14, -R6, R10 ;  /* 0x800000060e06722b */ /* 0x000fd0000000000a */
[----:B------:R-:W-:Y:S01]  /*2da0*/  DFMA R6, R14, -UR4, R6 ;  /* 0x800000040e067c2b */ /* 0x000fe20008000006 */
[----:B------:R-:W-:Y:S01]  /*2db0*/  UMOV UR4, 0x69ce2bdf ;  /* 0x69ce2bdf00047882 */ /* 0x000fe20000000000 */
[----:B------:R-:W-:Y:S01]  /*2dc0*/  IMAD.MOV.U32 R14, RZ, RZ, -0x35dec16 ;  /* 0xfca213eaff0e7424 */ /* 0x000fe200078e00ff */
[----:B------:R-:W-:Y:S01]  /*2dd0*/  UMOV UR5, 0x3e5ade15 ;  /* 0x3e5ade1500057882 */ /* 0x000fe20000000000 */
[----:B------:R-:W-:-:S06]  /*2de0*/  IMAD.MOV.U32 R15, RZ, RZ, 0x3e928af3 ;  /* 0x3e928af3ff0f7424 */ /* 0x000fcc00078e00ff */
[----:B------:R-:W-:Y:S01]  /*2df0*/  DFMA R14, R6, UR4, R14 ;  /* 0x00000004060e7c2b */ /* 0x000fe2000800000e */
        /* <DEDUP_REMOVED lines=24> */
[----:B------:R-:W-:-:S08]  /*2f80*/  DFMA R14, R6, R14, 1 ;  /* 0x3ff00000060e742b */ /* 0x000fd0000000000e */
[----:B------:R-:W-:-:S10]  /*2f90*/  DFMA R14, R6, R14, 1 ;  /* 0x3ff00000060e742b */ /* 0x000fd4000000000e */
[----:B------:R-:W-:Y:S01]  /*2fa0*/  IMAD R7, R12, 0x100000, R15 ;  /* 0x001000000c077824 */ /* 0x000fe200078e020f */
[----:B------:R-:W-:Y:S01]  /*2fb0*/  MOV R6, R14 ;  /* 0x0000000e00067202 */ /* 0x000fe20000000f00 */
[----:B------:R-:W-:Y:S06]  /*2fc0*/  @!P0 BRA `(.L_x_68) ;  /* 0x0000000000348947 */ /* 0x000fec0003800000 */
[----:B------:R-:W-:Y:S01]  /*2fd0*/  FSETP.GEU.AND P1, PT, |R11|, 4.2275390625, PT ;  /* 0x408748000b00780b */ /* 0x000fe20003f2e200 */
[C---:B------:R-:W-:Y:S02]  /*2fe0*/  DADD R6, R10.reuse, +INF ;  /* 0x7ff000000a067429 */ /* 0x040fe40000000000 */
[----:B------:R-:W-:-:S08]  /*2ff0*/  DSETP.GEU.AND P0, PT, R10, RZ, PT ;  /* 0x000000ff0a00722a */ /* 0x000fd00003f0e000 */
[----:B------:R-:W-:Y:S02]  /*3000*/  FSEL R6, R6, RZ, P0 ;  /* 0x000000ff06067208 */ /* 0x000fe40000000000 */
[----:B------:R-:W-:Y:S01]  /*3010*/  @!P1 LEA.HI R2, R12, R12, RZ, 0x1 ;  /* 0x0000000c0c029211 */ /* 0x000fe200078f08ff */
[----:B------:R-:W-:Y:S01]  /*3020*/  @!P1 IMAD.MOV.U32 R10, RZ, RZ, R14 ;  /* 0x000000ffff0a9224 */ /* 0x000fe200078e000e */
[----:B------:R-:W-:Y:S02]  /*3030*/  FSEL R7, R7, RZ, P0 ;  /* 0x000000ff07077208 */ /* 0x000fe40000000000 */
[----:B------:R-:W-:-:S05]  /*3040*/  @!P1 SHF.R.S32.HI R11, RZ, 0x1, R2 ;  /* 0x00000001ff0b9819 */ /* 0x000fca0000011402 */
[----:B------:R-:W-:Y:S02]  /*3050*/  @!P1 IMAD.IADD R12, R12, 0x1, -R11 ;  /* 0x000000010c0c9824 */ /* 0x000fe400078e0a0b */
[----:B------:R-:W-:-:S03]  /*3060*/  @!P1 IMAD R11, R11, 0x100000, R15 ;  /* 0x001000000b0b9824 */ /* 0x000fc600078e020f */
[----:B------:R-:W-:Y:S02]  /*3070*/  @!P1 LEA R13, R12, 0x3ff00000, 0x14 ;  /* 0x3ff000000c0d9811 */ /* 0x000fe400078ea0ff */
[----:B------:R-:W-:-:S06]  /*3080*/  @!P1 MOV R12, RZ ;  /* 0x000000ff000c9202 */ /* 0x000fcc0000000f00 */
[----:B------:R-:W-:-:S11]  /*3090*/  @!P1 DMUL R6, R10, R12 ;  /* 0x0000000c0a069228 */ /* 0x000fd60000000000 */
.L_x_68:
[----:B------:R-:W-:Y:S05]  /*30a0*/  BSYNC.RECONVERGENT B3 ;  /* 0x0000000000037941 */ /* 0x000fea0003800200 */
.L_x_67:
[----:B------:R-:W2:Y:S01]  /*30b0*/  LD.E.64 R10, desc[UR36][R18.64] ;  /* 0x00000024120a7980 */ /* 0x000ea2000c101b00 */
[----:B------:R-:W0:Y:S01]  /*30c0*/  F2F.F32.F64 R7, R6 ;  /* 0x0000000600077310 */ /* 0x000e220000301000 */
[----:B------:R-:W-:-:S04]  /*30d0*/  IMAD R13, R5, R32, R3 ;  /* 0x00000020050d7224 */ /* 0x000fc800078e0203 */
[----:B--2---:R-:W-:-:S05]  /*30e0*/  IMAD.WIDE R10, R13, 0x4, R10 ;  /* 0x000000040d0a7825 */ /* 0x004fca00078e020a */
[----:B0-----:R0:W-:Y:S04]  /*30f0*/  ST.E desc[UR36][R10.64], R7 ;  /* 0x000000070a007985 */ /* 0x0011e8000c101924 */
[----:B------:R-:W2:Y:S01]  /*3100*/  LD.E R32, desc[UR36][R18.64+0xc] ;  /* 0x00000c2412207980 */ /* 0x000ea2000c101900 */
[----:B------:R-:W-:-:S05]  /*3110*/  VIADD R3, R3, 0x1 ;  /* 0x0000000103037836 */ /* 0x000fca0000000000 */
[----:B--2---:R-:W-:-:S13]  /*3120*/  ISETP.GE.AND P0, PT, R3, R32, PT ;  /* 0x000000200300720c */ /* 0x004fda0003f06270 */
[----:B0-----:R-:W-:Y:S05]  /*3130*/  @!P0 BRA `(.L_x_69) ;  /* 0xfffffff000008947 */ /* 0x001fea000383ffff */
[----:B------:R-:W-:Y:S05]  /*3140*/  BSYNC.RECONVERGENT B0 ;  /* 0x0000000000007941 */ /* 0x000fea0003800200 */
.L_x_56:
[----:B------:R1:W5:Y:S02]  /*3150*/  LD.E R2, desc[UR36][R18.64+0x8] ;  /* 0x0000082412027980 */ /* 0x000364000c101900 */
.L_x_55:
[----:B------:R-:W-:Y:S05]  /*3160*/  BSYNC.RECONVERGENT B1 ;  /* 0x0000000000017941 */ /* 0x000fea0003800200 */
.L_x_54:
[----:B------:R-:W-:-:S05]  /*3170*/  VIADD R5, R5, 0x1 ;  /* 0x0000000105057836 */ /* 0x000fca0000000000 */
[----:B-----5:R-:W-:-:S13]  /*3180*/  ISETP.GE.AND P0, PT, R5, R2, PT ;  /* 0x000000020500720c */ /* 0x020fda0003f06270 */
[----:B------:R-:W-:Y:S05]  /*3190*/  @!P0 BRA `(.L_x_70) ;  /* 0xffffffec00c48947 */ /* 0x000fea000383ffff */
[----:B------:R-:W-:Y:S05]  /*31a0*/  BSYNC.RECONVERGENT B2 ;  /* 0x0000000000027941 */ /* 0x000fea0003800200 */
.L_x_53:
[----:B0-----:R-:W-:Y:S01]  /*31b0*/  MOV R2, 0x8 ;  /* 0x0000000800027802 */ /* 0x001fe20000000f00 */
[----:B------:R-:W-:Y:S01]  /*31c0*/  IMAD.MOV.U32 R4, RZ, RZ, R22 ;  /* 0x000000ffff047224 */ /* 0x000fe200078e0016 */
[----:B------:R-:W-:Y:S02]  /*31d0*/  MOV R5, R23 ;  /* 0x0000001700057202 */ /* 0x000fe40000000f00 */
[----:B------:R0:W2:Y:S05]  /*31e0*/  LDC.64 R6, c[0x4][R2] ;  /* 0x0100000002067b82 */ /* 0x0000aa0000000a00 */
[----:B------:R-:W-:-:S07]  /*31f0*/  LEPC R20, `(.L_x_71) ;  /* 0x000000001014794e */ /* 0x000fce0000000000 */
[----:B012---:R-:W-:Y:S05]  /*3200*/  CALL.ABS.NOINC R6 ;  /* 0x0000000006007343 */ /* 0x007fea0003c00000 */
.L_x_71:
[----:B------:R0:W5:Y:S01]  /*3210*/  LD.E.64 R4, desc[UR36][R18.64] ;  /* 0x0000002412047980 */ /* 0x000162000c101b00 */
[----:B------:R0:W1:Y:S02]  /*3220*/  LDC.64 R6, c[0x4][R2] ;  /* 0x0100000002067b82 */ /* 0x0000640000000a00 */
[----:B------:R-:W-:-:S07]  /*3230*/  LEPC R20, `(.L_x_72) ;  /* 0x000000001014794e */ /* 0x000fce0000000000 */
[----:B01---5:R-:W-:Y:S05]  /*3240*/  CALL.ABS.NOINC R6 ;  /* 0x0000000006007343 */ /* 0x023fea0003c00000 */
.L_x_72:
[----:B------:R-:W0:Y:S01]  /*3250*/  LDC.64 R2, c[0x4][R2] ;  /* 0x0100000002027b82 */ /* 0x000e220000000a00 */
[----:B------:R-:W-:Y:S02]  /*3260*/  IMAD.MOV.U32 R4, RZ, RZ, R18 ;  /* 0x000000ffff047224 */ /* 0x000fe400078e0012 */
[----:B------:R-:W-:-:S07]  /*3270*/  IMAD.MOV.U32 R5, RZ, RZ, R19 ;  /* 0x000000ffff057224 */ /* 0x000fce00078e0013 */
[----:B------:R-:W-:-:S07]  /*3280*/  LEPC R20, `(.L_x_73) ;  /* 0x000000001014794e */ /* 0x000fce0000000000 */
[----:B0-----:R-:W-:Y:S05]  /*3290*/  CALL.ABS.NOINC R2 ;  /* 0x0000000002007343 */ /* 0x001fea0003c00000 */
.L_x_73:
[----:B------:R0:W5:Y:S02]  /*32a0*/  LD.E.64 R28, desc[UR36][R16.64+0x8] ;  /* 0x00000824101c7980 */ /* 0x000164000c101b00 */
.L_x_37:
[----:B------:R-:W-:Y:S05]  /*32b0*/  BSYNC.RECONVERGENT B7 ;  /* 0x0000000000077941 */ /* 0x000fea0003800200 */
.L_x_36:
[----:B------:R-:W-:Y:S01]  /*32c0*/  MOV R2, 0x8 ;  /* 0x0000000800027802 */ /* 0x000fe20000000f00 */
[----:B-----5:R-:W-:Y:S01]  /*32d0*/  IMAD.MOV.U32 R4, RZ, RZ, R28 ;  /* 0x000000ffff047224 */ /* 0x020fe200078e001c */
[----:B------:R-:W-:Y:S02]  /*32e0*/  MOV R5, R29 ;  /* 0x0000001d00057202 */ /* 0x000fe40000000f00 */
[----:B------:R1:W2:Y:S05]  /*32f0*/  LDC.64 R6, c[0x4][R2] ;  /* 0x0100000002067b82 */ /* 0x0002aa0000000a00 */
[----:B------:R-:W-:-:S07]  /*3300*/  LEPC R20, `(.L_x_74) ;  /* 0x000000001014794e */ /* 0x000fce0000000000 */
[----:B012---:R-:W-:Y:S05]  /*3310*/  CALL.ABS.NOINC R6 ;  /* 0x0000000006007343 */ /* 0x007fea0003c00000 */
.L_x_74:
[----:B------:R0:W5:Y:S01]  /*3320*/  LD.E.64 R4, desc[UR36][R16.64+0x10] ;  /* 0x0000102410047980 */ /* 0x000162000c101b00 */
[----:B------:R0:W1:Y:S02]  /*3330*/  LDC.64 R6, c[0x4][R2] ;  /* 0x0100000002067b82 */ /* 0x0000640000000a00 */
[----:B------:R-:W-:-:S07]  /*3340*/  LEPC R20, `(.L_x_75) ;  /* 0x000000001014794e */ /* 0x000fce0000000000 */
[----:B01---5:R-:W-:Y:S05]  /*3350*/  CALL.ABS.NOINC R6 ;  /* 0x0000000006007343 */ /* 0x023fea0003c00000 */
.L_x_75:
[----:B------:R0:W5:Y:S01]  /*3360*/  LD.E.64 R4, desc[UR36][R16.64] ;  /* 0x0000002410047980 */ /* 0x000162000c101b00 */
[----:B------:R0:W1:Y:S02]  /*3370*/  LDC.64 R6, c[0x4][R2] ;  /* 0x0100000002067b82 */ /* 0x0000640000000a00 */
[----:B------:R-:W-:-:S07]  /*3380*/  LEPC R20, `(.L_x_76) ;  /* 0x000000001014794e */ /* 0x000fce0000000000 */
[----:B01---5:R-:W-:Y:S05]  /*3390*/  CALL.ABS.NOINC R6 ;  /* 0x0000000006007343 */ /* 0x023fea0003c00000 */
.L_x_76:
[----:B------:R-:W0:Y:S01]  /*33a0*/  LDC.64 R2, c[0x4][R2] ;  /* 0x0100000002027b82 */ /* 0x000e220000000a00 */
[----:B------:R-:W-:Y:S02]  /*33b0*/  IMAD.MOV.U32 R4, RZ, RZ, R16 ;  /* 0x000000ffff047224 */ /* 0x000fe400078e0010 */
[----:B------:R-:W-:-:S07]  /*33c0*/  IMAD.MOV.U32 R5, RZ, RZ, R17 ;  /* 0x000000ffff057224 */ /* 0x000fce00078e0011 */
[----:B------:R-:W-:-:S07]  /*33d0*/  LEPC R20, `(.L_x_77) ;  /* 0x000000001014794e */ /* 0x000fce0000000000 */
[----:B0-----:R-:W-:Y:S05]  /*33e0*/  CALL.ABS.NOINC R2 ;  /* 0x0000000002007343 */ /* 0x001fea0003c00000 */
.L_x_77:
[----:B------:R-:W-:Y:S05]  /*33f0*/  EXIT ;  /* 0x000000000000794d */ /* 0x000fea0003800000 */
.L_x_0:
[----:B------:R-:W-:-:S05]  /*3400*/  IMAD.MOV.U32 R3, RZ, RZ, 0x428c0000 ;  /* 0x428c0000ff037424 */ /* 0x000fca00078e00ff */
[----:B------:R-:W-:Y:S04]  /*3410*/  STG.E desc[UR36][R24.64+0x18], R3 ;  /* 0x0000180318007986 */ /* 0x000fe8000c101924 */
[----:B------:R-:W-:Y:S04]  /*3420*/  STG.E desc[UR36][R24.64+0x1c], R3 ;  /* 0x00001c0318007986 */ /* 0x000fe8000c101924 */
[----:B------:R-:W-:Y:S01]  /*3430*/  STG.E desc[UR36][R24.64+0x14], R3 ;  /* 0x0000140318007986 */ /* 0x000fe2000c101924 */
[----:B------:R-:W-:Y:S05]  /*3440*/  EXIT ;  /* 0x000000000000794d */ /* 0x000fea0003800000 */
        .weak           $__internal_0_$__cuda_sm20_dblrcp_rn_slowpath_v3
        .type           $__internal_0_$__cuda_sm20_dblrcp_rn_slowpath_v3,@function
        .size           $__internal_0_$__cuda_sm20_dblrcp_rn_slowpath_v3,($__internal_1_$__cuda_sm20_sqrt_rn_f32_slowpath - $__internal_0_$__cuda_sm20_dblrcp_rn_slowpath_v3)
$__internal_0_$__cuda_sm20_dblrcp_rn_slowpath_v3:
[----:B------:R-:W-:Y:S01]  /*3450*/  DSETP.GTU.AND P0, PT, |R12|, +INF , PT ;  /* 0x7ff000000c00742a */ /* 0x000fe20003f0c200 */
[----:B------:R-:W-:-:S13]  /*3460*/  BSSY.RECONVERGENT B4, `(.L_x_78) ;  /* 0x0000024000047945 */ /* 0x000fda0003800200 */
[----:B------:R-:W-:Y:S05]  /*3470*/  @P0 BRA `(.L_x_79) ;  /* 0x0000000000800947 */ /* 0x000fea0003800000 */
[----:B------:R-:W-:-:S04]  /*3480*/  LOP3.LUT R20, R13, 0x7fffffff, RZ, 0xc0, !PT ;  /* 0x7fffffff0d147812 */ /* 0x000fc800078ec0ff */
[----:B------:R-:W-:-:S04]  /*3490*/  IADD3 R14, PT, PT, R20, -0x1, RZ ;  /* 0xffffffff140e7810 */ /* 0x000fc80007ffe0ff */
[----:B------:R-:W-:-:S13]  /*34a0*/  ISETP.GE.U32.AND P0, PT, R14, 0x7fefffff, PT ;  /* 0x7fefffff0e00780c */ /* 0x000fda0003f06070 */
[----:B------:R-:W-:Y:S01]  /*34b0*/  @P0 LOP3.LUT R15, R13, 0x7ff00000, RZ, 0x3c, !PT ;  /* 0x7ff000000d0f0812 */ /* 0x000fe200078e3cff */
[----:B------:R-:W-:Y:S01]  /*34c0*/  @P0 IMAD.MOV.U32 R14, RZ, RZ, RZ ;  /* 0x000000ffff0e0224 */ /* 0x000fe200078e00ff */
[----:B------:R-:W-:Y:S06]  /*34d0*/  @P0 BRA `(.L_x_80) ;  /* 0x0000000000700947 */ /* 0x000fec0003800000 */
[----:B------:R-:W-:-:S13]  /*34e0*/  ISETP.GE.U32.AND P0, PT, R20, 0x1000001, PT ;  /* 0x010000011400780c */ /* 0x000fda0003f06070 */
[----:B------:R-:W-:Y:S05]  /*34f0*/  @!P0 BRA `(.L_x_81) ;  /* 0x0000000000388947 */ /* 0x000fea0003800000 */
[----:B------:R-:W-:Y:S01]  /*3500*/  VIADD R15, R13, 0xc0200000 ;  /* 0xc02000000d0f7836 */ /* 0x000fe20000000000 */
[----:B------:R-:W-:Y:S01]  /*3510*/  MOV R14, R12 ;  /* 0x0000000c000e7202 */ /* 0x000fe20000000f00 */
[----:B------:R-:W-:Y:S02]  /*3520*/  IMAD.MOV.U32 R20, RZ, RZ, R27 ;  /* 0x000000ffff147224 */ /* 0x000fe400078e001b */
[----:B------:R-:W0:Y:S04]  /*3530*/  MUFU.RCP64H R21, R15 ;  /* 0x0000000f00157308 */ /* 0x000e280000001800 */
[----:B0-----:R-:W-:-:S08]  /*3540*/  DFMA R26, -R14, R20, 1 ;  /* 0x3ff000000e1a742b */ /* 0x001fd00000000114 */
[----:B------:R-:W-:-:S08]  /*3550*/  DFMA R26, R26, R26, R26 ;  /* 0x0000001a1a1a722b */ /* 0x000fd0000000001a */
[----:B------:R-:W-:-:S08]  /*3560*/  DFMA R26, R20, R26, R20 ;  /* 0x0000001a141a722b */ /* 0x000fd00000000014 */
[----:B------:R-:W-:-:S08]  /*3570*/  DFMA R20, -R14, R26, 1 ;  /* 0x3ff000000e14742b */ /* 0x000fd0000000011a */
[----:B------:R-:W-:-:S08]  /*3580*/  DFMA R20, R26, R20, R26 ;  /* 0x000000141a14722b */ /* 0x000fd0000000001a */
[----:B------:R-:W-:-:S08]  /*3590*/  DMUL R20, R20, 2.2250738585072013831e-308 ;  /* 0x0010000014147828 */ /* 0x000fd00000000000 */
[----:B------:R-:W-:-:S08]  /*35a0*/  DFMA R12, -R12, R20, 1 ;  /* 0x3ff000000c0c742b */ /* 0x000fd00000000114 */
[----:B------:R-:W-:-:S08]  /*35b0*/  DFMA R12, R12, R12, R12 ;  /* 0x0000000c0c0c722b */ /* 0x000fd0000000000c */
[----:B------:R-:W-:Y:S01]  /*35c0*/  DFMA R14, R20, R12, R20 ;  /* 0x0000000c140e722b */ /* 0x000fe20000000014 */
[----:B------:R-:W-:Y:S10]  /*35d0*/  BRA `(.L_x_80) ;  /* 0x0000000000307947 */ /* 0x000ff40003800000 */
.L_x_81:
[----:B------:R-:W-:Y:S01]  /*35e0*/  DMUL R20, R12, 8.11296384146066816958e+31 ;  /* 0x469000000c147828 */ /* 0x000fe20000000000 */
[----:B------:R-:W-:-:S05]  /*35f0*/  IMAD.MOV.U32 R12, RZ, RZ, R27 ;  /* 0x000000ffff0c7224 */ /* 0x000fca00078e001b */
[----:B------:R-:W0:Y:S02]  /*3600*/  MUFU.RCP64H R13, R21 ;  /* 0x00000015000d7308 */ /* 0x000e240000001800 */
[----:B0-----:R-:W-:-:S08]  /*3610*/  DFMA R14, -R20, R12, 1 ;  /* 0x3ff00000140e742b */ /* 0x001fd0000000010c */
[----:B------:R-:W-:-:S08]  /*3620*/  DFMA R14, R14, R14, R14 ;  /* 0x0000000e0e0e722b */ /* 0x000fd0000000000e */
[----:B------:R-:W-:-:S08]  /*3630*/  DFMA R14, R12, R14, R12 ;  /* 0x0000000e0c0e722b */ /* 0x000fd0000000000c */
[----:B------:R-:W-:-:S08]  /*3640*/  DFMA R12, -R20, R14, 1 ;  /* 0x3ff00000140c742b */ /* 0x000fd0000000010e */
[----:B------:R-:W-:-:S08]  /*3650*/  DFMA R12, R14, R12, R14 ;  /* 0x0000000c0e0c722b */ /* 0x000fd0000000000e */
[----:B------:R-:W-:Y:S01]  /*3660*/  DMUL R14, R12, 8.11296384146066816958e+31 ;  /* 0x469000000c0e7828 */ /* 0x000fe20000000000 */
[----:B------:R-:W-:Y:S10]  /*3670*/  BRA `(.L_x_80) ;  /* 0x0000000000087947 */ /* 0x000ff40003800000 */
.L_x_79:
[----:B------:R-:W-:Y:S01]  /*3680*/  LOP3.LUT R15, R13, 0x80000, RZ, 0xfc, !PT ;  /* 0x000800000d0f7812 */ /* 0x000fe200078efcff */
[----:B------:R-:W-:-:S07]  /*3690*/  IMAD.MOV.U32 R14, RZ, RZ, R12 ;  /* 0x000000ffff0e7224 */ /* 0x000fce00078e000c */
.L_x_80:
[----:B------:R-:W-:Y:S05]  /*36a0*/  BSYNC.RECONVERGENT B4 ;  /* 0x0000000000047941 */ /* 0x000fea0003800200 */
.L_x_78:
[----:B------:R-:W-:Y:S01]  /*36b0*/  IMAD.MOV.U32 R12, RZ, RZ, R2 ;  /* 0x000000ffff0c7224 */ /* 0x000fe200078e0002 */
[----:B------:R-:W-:-:S04]  /*36c0*/  MOV R13, 0x0 ;  /* 0x00000000000d7802 */ /* 0x000fc80000000f00 */
[----:B------:R-:W-:Y:S05]  /*36d0*/  RET.REL.NODEC R12 `(_Z6updatePfPA2_fiiS_f) ;  /* 0xffffffc80c487950 */ /* 0x000fea0003c3ffff */
        .weak           $__internal_1_$__cuda_sm20_sqrt_rn_f32_slowpath
        .type           $__internal_1_$__cuda_sm20_sqrt_rn_f32_slowpath,@function
        .size           $__internal_1_$__cuda_sm20_sqrt_rn_f32_slowpath,(.L_x_85 - $__internal_1_$__cuda_sm20_sqrt_rn_f32_slowpath)
$__internal_1_$__cuda_sm20_sqrt_rn_f32_slowpath:
[----:B------:R-:W-:-:S13]  /*36e0*/  LOP3.LUT P0, RZ, R2, 0x7fffffff, RZ, 0xc0, !PT ;  /* 0x7fffffff02ff7812 */ /* 0x000fda000780c0ff */
[----:B------:R-:W-:Y:S01]  /*36f0*/  @!P0 IMAD.MOV.U32 R12, RZ, RZ, R2 ;  /* 0x000000ffff0c8224 */ /* 0x000fe200078e0002 */
[----:B------:R-:W-:Y:S06]  /*3700*/  @!P0 BRA `(.L_x_82) ;  /* 0x0000000000408947 */ /* 0x000fec0003800000 */
[----:B------:R-:W-:-:S13]  /*3710*/  FSETP.GEU.FTZ.AND P0, PT, R2, RZ, PT ;  /* 0x000000ff0200720b */ /* 0x000fda0003f1e000 */
[----:B------:R-:W-:Y:S01]  /*3720*/  @!P0 IMAD.MOV.U32 R12, RZ, RZ, 0x7fffffff ;  /* 0x7fffffffff0c8424 */ /* 0x000fe200078e00ff */
[----:B------:R-:W-:Y:S06]  /*3730*/  @!P0 BRA `(.L_x_82) ;  /* 0x0000000000348947 */ /* 0x000fec0003800000 */
[----:B------:R-:W-:-:S13]  /*3740*/  FSETP.GTU.FTZ.AND P0, PT, |R2|, +INF , PT ;  /* 0x7f8000000200780b */ /* 0x000fda0003f1c200 */
[----:B------:R-:W-:Y:S01]  /*3750*/  @P0 FADD.FTZ R12, R2, 1 ;  /* 0x3f800000020c0421 */ /* 0x000fe20000010000 */
[----:B------:R-:W-:Y:S06]  /*3760*/  @P0 BRA `(.L_x_82) ;  /* 0x0000000000280947 */ /* 0x000fec0003800000 */
[----:B------:R-:W-:-:S13]  /*3770*/  FSETP.NEU.FTZ.AND P0, PT, |R2|, +INF , PT ;  /* 0x7f8000000200780b */ /* 0x000fda0003f1d200 */
[----:B------:R-:W-:-:S04]  /*3780*/  @P0 FFMA R13, R2, 1.84467440737095516160e+19, RZ ;  /* 0x5f800000020d0823 */ /* 0x000fc800000000ff */
[----:B------:R-:W0:Y:S02]  /*3790*/  @P0 MUFU.RSQ R12, R13 ;  /* 0x0000000d000c0308 */ /* 0x000e240000001400 */
[----:B0-----:R-:W-:Y:S01]  /*37a0*/  @P0 FMUL.FTZ R14, R13, R12 ;  /* 0x0000000c0d0e0220 */ /* 0x001fe20000410000 */
[----:B------:R-:W-:-:S03]  /*37b0*/  @P0 FMUL.FTZ R12, R12, 0.5 ;  /* 0x3f0000000c0c0820 */ /* 0x000fc60000410000 */
[----:B------:R-:W-:-:S04]  /*37c0*/  @P0 FADD.FTZ R15, -R14, -RZ ;  /* 0x800000ff0e0f0221 */ /* 0x000fc80000010100 */
[----:B------:R-:W-:-:S04]  /*37d0*/  @P0 FFMA R15, R14, R15, R13 ;  /* 0x0000000f0e0f0223 */ /* 0x000fc8000000000d */
[----:B------:R-:W-:Y:S01]  /*37e0*/  @P0 FFMA R15, R15, R12, R14 ;  /* 0x0000000c0f0f0223 */ /* 0x000fe2000000000e */
[----:B------:R-:W-:-:S03]  /*37f0*/  @!P0 IMAD.MOV.U32 R12, RZ, RZ, R2 ;  /* 0x000000ffff0c8224 */ /* 0x000fc600078e0002 */
[----:B------:R-:W-:-:S07]  /*3800*/  @P0 FMUL.FTZ R12, R15, 2.3283064365386962891e-10 ;  /* 0x2f8000000f0c0820 */ /* 0x000fce0000410000 */
.L_x_82:
[----:B------:R-:W-:Y:S01]  /*3810*/  MOV R14, R12 ;  /* 0x0000000c000e7202 */ /* 0x000fe20000000f00 */
[----:B------:R-:W-:Y:S02]  /*3820*/  IMAD.MOV.U32 R12, RZ, RZ, R20 ;  /* 0x000000ffff0c7224 */ /* 0x000fe400078e0014 */
[----:B------:R-:W-:-:S04]  /*3830*/  IMAD.MOV.U32 R13, RZ, RZ, 0x0 ;  /* 0x00000000ff0d7424 */ /* 0x000fc800078e00ff */
[----:B------:R-:W-:Y:S05]  /*3840*/  RET.REL.NODEC R12 `(_Z6updatePfPA2_fiiS_f) ;  /* 0xffffffc40cec7950 */ /* 0x000fea0003c3ffff */
.L_x_83:
[----:B------:R-:W-:-:S00]  /*3850*/  BRA `(.L_x_83) ;  /* 0xfffffffc00fc7947 */ /* 0x000fc0000383ffff */
[----:B------:R-:W-:-:S00]  /*3860*/  NOP ;  /* 0x0000000000007918 */ /* 0x000fc00000000000 */
        /* <DEDUP_REMOVED lines=9> */
.L_x_85:


//--------------------- .nv.global.init           --------------------------
	.section	.nv.global.init,"aw",@progbits
.nv.global.init:
	.type		$str$6,@object
	.size		$str$6,($str$4 - $str$6)
$str$6:
        /*0000*/ 	.byte	0x3e, 0x3e, 0x3e, 0x3e, 0x3e, 0x3e, 0x3e, 0x3e, 0x3e, 0x3e, 0x3e, 0x3e, 0x3e, 0x3e, 0x3e, 0x3e
        /*0010*/ 	.byte	0x3e, 0x3e, 0x3e, 0x3e, 0x3e, 0x3e, 0x3e, 0x3e, 0x20, 0x4d, 0x41, 0x4c, 0x4c, 0x4f, 0x43, 0x20
        /*0020*/ 	.byte	0x46, 0x41, 0x49, 0x4c, 0x45, 0x44, 0x20, 0x78, 0x34, 0x0a, 0x00
	.type		$str$4,@object
	.size		$str$4,($str$5 - $str$4)
$str$4:
        /*002b*/ 	.byte	0x3e, 0x3e, 0x3e, 0x3e, 0x3e, 0x3e, 0x3e, 0x3e, 0x3e, 0x3e, 0x3e, 0x3e, 0x3e, 0x3e, 0x3e, 0x3e
        /*003b*/ 	.byte	0x3e, 0x3e, 0x3e, 0x3e, 0x3e, 0x3e, 0x3e, 0x3e, 0x20, 0x4d, 0x41, 0x4c, 0x4c, 0x4f, 0x43, 0x20
        /*004b*/ 	.byte	0x46, 0x41, 0x49, 0x4c, 0x45, 0x44, 0x20, 0x78, 0x32, 0x0a, 0x00
	.type		$str$5,@object
	.size		$str$5,($str$3 - $str$5)
$str$5:
        /*0056*/ 	.byte	0x3e, 0x3e, 0x3e, 0x3e, 0x3e, 0x3e, 0x3e, 0x3e, 0x3e, 0x3e, 0x3e, 0x3e, 0x3e, 0x3e, 0x3e, 0x3e
        /*0066*/ 	.byte	0x3e, 0x3e, 0x3e, 0x3e, 0x3e, 0x3e, 0x3e, 0x3e, 0x20, 0x4d, 0x41, 0x4c, 0x4c, 0x4f, 0x43, 0x20
        /*0076*/ 	.byte	0x46, 0x41, 0x49, 0x4c, 0x45, 0x44, 0x20, 0x78, 0x33, 0x0a, 0x00
	.type		$str$3,@object
	.size		$str$3,($str - $str$3)
$str$3:
        /*0081*/ 	.byte	0x3e, 0x3e, 0x3e, 0x3e, 0x3e, 0x3e, 0x3e, 0x3e, 0x3e, 0x3e, 0x3e, 0x3e, 0x3e, 0x3e, 0x3e, 0x3e
        /*0091*/ 	.byte	0x3e, 0x3e, 0x3e, 0x3e, 0x3e, 0x3e, 0x3e, 0x3e, 0x20, 0x4d, 0x41, 0x4c, 0x4c, 0x4f, 0x43, 0x20
        /*00a1*/ 	.byte	0x46, 0x41, 0x49, 0x4c, 0x45, 0x44, 0x20, 0x78, 0x31, 0x0a, 0x00
	.type		$str,@object
	.size		$str,($str$1 - $str)
$str:
        /*00ac*/ 	.byte	0x21, 0x21, 0x21, 0x21, 0x21, 0x21, 0x21, 0x21, 0x21, 0x21, 0x21, 0x21, 0x21, 0x21, 0x21, 0x21
        /*00bc*/ 	.byte	0x21, 0x21, 0x21, 0x21, 0x21, 0x21, 0x21, 0x21, 0x21, 0x21, 0x21, 0x3d, 0x3d, 0x3d, 0x3d, 0x3d
        /*00cc*/ 	.byte	0x3d, 0x3d, 0x3d, 0x3d, 0x3d, 0x3d, 0x3d, 0x3d, 0x20, 0x4d, 0x41, 0x4c, 0x4c, 0x4f, 0x43, 0x20
        /*00dc*/ 	.byte	0x46, 0x41, 0x49, 0x4c, 0x45, 0x44, 0x20, 0x6d, 0x70, 0x0a, 0x00
	.type		$str$1,@object
	.size		$str$1,($str$2 - $str$1)
$str$1:
        /*00e7*/ 	.byte	0x21, 0x21, 0x21, 0x21, 0x21, 0x21, 0x21, 0x21, 0x21, 0x21, 0x21, 0x21, 0x21, 0x21, 0x21, 0x21
        /*00f7*/ 	.byte	0x21, 0x21, 0x21, 0x21, 0x21, 0x21, 0x21, 0x21, 0x21, 0x21, 0x21, 0x3d, 0x3d, 0x3d, 0x3d, 0x3d
        /*0107*/ 	.byte	0x3d, 0x3d, 0x3d, 0x3d, 0x3d, 0x3d, 0x3d, 0x3d, 0x20, 0x4d, 0x41, 0x4c, 0x4c, 0x4f, 0x43, 0x20
        /*0117*/ 	.byte	0x46, 0x41, 0x49, 0x4c, 0x45, 0x44, 0x20, 0x6d, 0x61, 0x74, 0x72, 0x69, 0x78, 0x0a, 0x00
	.type		$str$2,@object
	.size		$str$2,(.L_2 - $str$2)
$str$2:
        /*0126*/ 	.byte	0x21, 0x21, 0x21, 0x21, 0x21, 0x21, 0x21, 0x21, 0x21, 0x21, 0x21, 0x21, 0x21, 0x21, 0x21, 0x21
        /*0136*/ 	.byte	0x21, 0x21, 0x21, 0x21, 0x21, 0x21, 0x21, 0x21, 0x21, 0x21, 0x21, 0x3d, 0x3d, 0x3d, 0x3d, 0x3d
        /*0146*/ 	.byte	0x3d, 0x3d, 0x3d, 0x3d, 0x3d, 0x3d, 0x3d, 0x3d, 0x20, 0x4d, 0x41, 0x4c, 0x4c, 0x4f, 0x43, 0x20
        /*0156*/ 	.byte	0x46, 0x41, 0x49, 0x4c, 0x45, 0x44, 0x20, 0x6d, 0x61, 0x74, 0x72, 0x69, 0x78, 0x2d, 0x3e, 0x6d
        /*0166*/ 	.byte	0x61, 0x74, 0x72, 0x69, 0x78, 0x20, 0x25, 0x64, 0x0a, 0x00
.L_2:


//--------------------- .nv.shared.reserved.0     --------------------------
	.section	.nv.shared.reserved.0,"aw",@nobits
	.weak		__nv_reservedSMEM_offset_0_alias
	.size		__nv_reservedSMEM_offset_0_alias, 0, 64
	.other		__nv_reservedSMEM_offset_0_alias,@"STO_CUDA_RESERVED_SHARED STV_DEFAULT"
__nv_reservedSMEM_offset_0_alias:
	.zero		0
	.zero		64


//--------------------- .nv.constant0._Z6updatePfPA2_fiiS_f --------------------------
	.section	.nv.constant0._Z6updatePfPA2_fiiS_f,"a",@progbits
	.sectionflags	@""
	.align	4
.nv.constant0._Z6updatePfPA2_fiiS_f:
	.zero		932


//--------------------- SYMBOLS --------------------------

	.type		.nv.reservedSmem.offset0,@object
	.size		.nv.reservedSmem.offset0,0x4
	.type		malloc,@function
	.type		free,@function
	.type		vprintf,@function
